//
// Generated by NVIDIA NVVM Compiler
//
// Compiler Build ID: CL-36424714
// Cuda compilation tools, release 13.0, V13.0.88
// Based on NVVM 20.0.0
//

.version 9.0
.target sm_100
.address_size 64

	// .globl	adam

.visible .entry adam(
	.param .u64 .ptr .align 1 adam_param_0,
	.param .u64 .ptr .align 1 adam_param_1,
	.param .u64 .ptr .align 1 adam_param_2,
	.param .u64 .ptr .align 1 adam_param_3,
	.param .f32 adam_param_4,
	.param .f32 adam_param_5,
	.param .f32 adam_param_6,
	.param .u32 adam_param_7,
	.param .u32 adam_param_8,
	.param .u32 adam_param_9
)
{
	.reg .pred 	%p<42>;
	.reg .b32 	%r<39>;
	.reg .b32 	%f<165>;
	.reg .b64 	%rd<15>;
	.reg .b64 	%fd<7>;

	ld.param.u64 	%rd1, [adam_param_0];
	ld.param.u64 	%rd2, [adam_param_1];
	ld.param.u64 	%rd3, [adam_param_2];
	ld.param.u64 	%rd4, [adam_param_3];
	ld.param.f32 	%f20, [adam_param_4];
	ld.param.f32 	%f21, [adam_param_5];
	ld.param.f32 	%f22, [adam_param_6];
	ld.param.u32 	%r4, [adam_param_7];
	ld.param.u32 	%r2, [adam_param_8];
	ld.param.u32 	%r3, [adam_param_9];
	mov.u32 	%r5, %ctaid.x;
	mov.u32 	%r6, %ctaid.y;
	mov.u32 	%r7, %nctaid.x;
	mad.lo.s32 	%r8, %r6, %r7, %r5;
	mov.u32 	%r9, %ntid.x;
	mov.u32 	%r10, %tid.x;
	mad.lo.s32 	%r1, %r8, %r9, %r10;
	setp.ge.s32 	%p1, %r1, %r4;
	mov.f32 	%f163, 0f3F800000;
	@%p1 bra 	$L__BB0_18;
	cvta.to.global.u64 	%rd5, %rd1;
	cvta.to.global.u64 	%rd6, %rd3;
	cvta.to.global.u64 	%rd7, %rd4;
	mul.wide.s32 	%rd8, %r1, 4;
	add.s64 	%rd9, %rd5, %rd8;
	ld.global.f32 	%f24, [%rd9];
	cvt.rn.f32.s32 	%f25, %r2;
	div.rn.f32 	%f26, %f24, %f25;
	add.s64 	%rd10, %rd6, %rd8;
	ld.global.f32 	%f27, [%rd10];
	mov.f32 	%f23, 0f3F800000;
	sub.f32 	%f28, %f23, %f20;
	mul.f32 	%f29, %f28, %f26;
	fma.rn.f32 	%f30, %f20, %f27, %f29;
	st.global.f32 	[%rd10], %f30;
	add.s64 	%rd11, %rd7, %rd8;
	ld.global.f32 	%f31, [%rd11];
	mul.f32 	%f32, %f21, %f31;
	sub.f32 	%f33, %f23, %f21;
	mul.f32 	%f34, %f33, %f26;
	fma.rn.f32 	%f1, %f26, %f34, %f32;
	st.global.f32 	[%rd11], %f1;
	ld.global.f32 	%f2, [%rd10];
	cvt.rn.f32.s32 	%f3, %r3;
	mul.f32 	%f35, %f3, 0f3F000000;
	cvt.rzi.f32.f32 	%f36, %f35;
	add.f32 	%f37, %f36, %f36;
	sub.f32 	%f38, %f3, %f37;
	abs.f32 	%f4, %f38;
	abs.f32 	%f5, %f20;
	setp.lt.f32 	%p2, %f5, 0f00800000;
	mul.f32 	%f39, %f5, 0f4B800000;
	selp.f32 	%f40, %f39, %f5, %p2;
	selp.f32 	%f41, 0fC1C00000, 0f00000000, %p2;
	mov.b32 	%r11, %f40;
	add.s32 	%r12, %r11, -1060439283;
	and.b32  	%r13, %r12, -8388608;
	sub.s32 	%r14, %r11, %r13;
	mov.b32 	%f42, %r14;
	cvt.rn.f32.s32 	%f43, %r13;
	fma.rn.f32 	%f44, %f43, 0f34000000, %f41;
	add.f32 	%f45, %f42, 0fBF800000;
	add.f32 	%f46, %f42, 0f3F800000;
	rcp.approx.ftz.f32 	%f47, %f46;
	add.f32 	%f48, %f45, %f45;
	mul.f32 	%f49, %f48, %f47;
	mul.f32 	%f50, %f49, %f49;
	sub.f32 	%f51, %f45, %f49;
	add.f32 	%f52, %f51, %f51;
	neg.f32 	%f53, %f49;
	fma.rn.f32 	%f54, %f53, %f45, %f52;
	mul.rn.f32 	%f55, %f47, %f54;
	fma.rn.f32 	%f56, %f50, 0f3A2C32E4, 0f3B52E7DB;
	fma.rn.f32 	%f57, %f56, %f50, 0f3C93BB73;
	fma.rn.f32 	%f58, %f57, %f50, 0f3DF6384F;
	mul.rn.f32 	%f59, %f58, %f50;
	fma.rn.f32 	%f60, %f49, 0f3FB8AA3B, %f44;
	sub.f32 	%f61, %f44, %f60;
	fma.rn.f32 	%f62, %f49, 0f3FB8AA3B, %f61;
	fma.rn.f32 	%f63, %f55, 0f3FB8AA3B, %f62;
	fma.rn.f32 	%f64, %f49, 0f32A55E34, %f63;
	mul.f32 	%f65, %f59, 0f40400000;
	fma.rn.f32 	%f66, %f65, %f55, %f64;
	fma.rn.f32 	%f67, %f59, %f49, %f66;
	add.rn.f32 	%f68, %f60, %f67;
	neg.f32 	%f69, %f60;
	add.rn.f32 	%f70, %f68, %f69;
	neg.f32 	%f71, %f70;
	add.rn.f32 	%f72, %f67, %f71;
	mul.rn.f32 	%f73, %f68, %f3;
	neg.f32 	%f74, %f73;
	fma.rn.f32 	%f75, %f68, %f3, %f74;
	fma.rn.f32 	%f76, %f72, %f3, %f75;
	cvt.rni.f32.f32 	%f77, %f73;
	sub.f32 	%f78, %f73, %f77;
	add.f32 	%f79, %f78, %f76;
	fma.rn.f32 	%f80, %f79, 0f391FCB8E, 0f3AAF85ED;
	fma.rn.f32 	%f81, %f80, %f79, 0f3C1D9856;
	fma.rn.f32 	%f82, %f81, %f79, 0f3D6357BB;
	fma.rn.f32 	%f83, %f82, %f79, 0f3E75FDEC;
	fma.rn.f32 	%f84, %f83, %f79, 0f3F317218;
	fma.rn.f32 	%f85, %f84, %f79, 0f3F800000;
	cvt.rzi.s32.f32 	%r15, %f77;
	setp.gt.f32 	%p3, %f77, 0f00000000;
	selp.b32 	%r16, 0, -2097152000, %p3;
	add.s32 	%r17, %r16, 2130706432;
	mov.b32 	%f86, %r17;
	mul.f32 	%f87, %f85, %f86;
	shl.b32 	%r18, %r15, 23;
	sub.s32 	%r19, %r18, %r16;
	mov.b32 	%f88, %r19;
	mul.f32 	%f89, %f87, %f88;
	abs.f32 	%f90, %f73;
	setp.gt.f32 	%p4, %f90, 0f43180000;
	setp.lt.f32 	%p5, %f73, 0f00000000;
	selp.f32 	%f91, 0f00000000, 0f7F800000, %p5;
	selp.f32 	%f6, %f91, %f89, %p4;
	setp.eq.f32 	%p6, %f20, 0f3F800000;
	setp.eq.s32 	%p7, %r3, 0;
	or.pred  	%p8, %p6, %p7;
	@%p8 bra 	$L__BB0_9;
	setp.num.f32 	%p9, %f5, %f5;
	abs.f32 	%f92, %f3;
	setp.num.f32 	%p10, %f92, %f92;
	and.pred  	%p11, %p9, %p10;
	@%p11 bra 	$L__BB0_4;
	add.rn.f32 	%f163, %f20, %f3;
	bra.uni 	$L__BB0_9;
$L__BB0_4:
	setp.neu.f32 	%p12, %f20, 0f00000000;
	setp.neu.f32 	%p13, %f5, 0f7F800000;
	and.pred  	%p14, %p12, %p13;
	@%p14 bra 	$L__BB0_6;
	setp.neu.f32 	%p20, %f4, 0f3F800000;
	add.f32 	%f95, %f20, %f20;
	mov.b32 	%r20, %f95;
	setp.lt.s32 	%p21, %r3, 0;
	xor.b32  	%r21, %r20, 2139095040;
	selp.b32 	%r22, %r21, %r20, %p21;
	and.b32  	%r23, %r22, 2147483647;
	selp.b32 	%r24, %r23, %r22, %p20;
	mov.b32 	%f163, %r24;
	bra.uni 	$L__BB0_9;
$L__BB0_6:
	setp.eq.f32 	%p15, %f20, 0fBF800000;
	setp.eq.f32 	%p16, %f92, 0f7F800000;
	and.pred  	%p17, %p15, %p16;
	@%p17 bra 	$L__BB0_9;
	setp.geu.f32 	%p18, %f20, 0f00000000;
	mov.f32 	%f163, %f6;
	@%p18 bra 	$L__BB0_9;
	setp.neu.f32 	%p19, %f4, 0f3F800000;
	neg.f32 	%f94, %f6;
	selp.f32 	%f163, %f6, %f94, %p19;
$L__BB0_9:
	setp.eq.s32 	%p22, %r3, 0;
	mov.f32 	%f164, 0f3F800000;
	sub.f32 	%f97, %f164, %f163;
	div.rn.f32 	%f12, %f2, %f97;
	abs.f32 	%f13, %f21;
	setp.lt.f32 	%p23, %f13, 0f00800000;
	mul.f32 	%f98, %f13, 0f4B800000;
	selp.f32 	%f99, %f98, %f13, %p23;
	selp.f32 	%f100, 0fC1C00000, 0f00000000, %p23;
	mov.b32 	%r25, %f99;
	add.s32 	%r26, %r25, -1060439283;
	and.b32  	%r27, %r26, -8388608;
	sub.s32 	%r28, %r25, %r27;
	mov.b32 	%f101, %r28;
	cvt.rn.f32.s32 	%f102, %r27;
	fma.rn.f32 	%f103, %f102, 0f34000000, %f100;
	add.f32 	%f104, %f101, 0fBF800000;
	add.f32 	%f105, %f101, 0f3F800000;
	rcp.approx.ftz.f32 	%f106, %f105;
	add.f32 	%f107, %f104, %f104;
	mul.f32 	%f108, %f107, %f106;
	mul.f32 	%f109, %f108, %f108;
	sub.f32 	%f110, %f104, %f108;
	add.f32 	%f111, %f110, %f110;
	neg.f32 	%f112, %f108;
	fma.rn.f32 	%f113, %f112, %f104, %f111;
	mul.rn.f32 	%f114, %f106, %f113;
	fma.rn.f32 	%f115, %f109, 0f3A2C32E4, 0f3B52E7DB;
	fma.rn.f32 	%f116, %f115, %f109, 0f3C93BB73;
	fma.rn.f32 	%f117, %f116, %f109, 0f3DF6384F;
	mul.rn.f32 	%f118, %f117, %f109;
	fma.rn.f32 	%f119, %f108, 0f3FB8AA3B, %f103;
	sub.f32 	%f120, %f103, %f119;
	fma.rn.f32 	%f121, %f108, 0f3FB8AA3B, %f120;
	fma.rn.f32 	%f122, %f114, 0f3FB8AA3B, %f121;
	fma.rn.f32 	%f123, %f108, 0f32A55E34, %f122;
	mul.f32 	%f124, %f118, 0f40400000;
	fma.rn.f32 	%f125, %f124, %f114, %f123;
	fma.rn.f32 	%f126, %f118, %f108, %f125;
	add.rn.f32 	%f127, %f119, %f126;
	neg.f32 	%f128, %f119;
	add.rn.f32 	%f129, %f127, %f128;
	neg.f32 	%f130, %f129;
	add.rn.f32 	%f131, %f126, %f130;
	mul.rn.f32 	%f132, %f127, %f3;
	neg.f32 	%f133, %f132;
	fma.rn.f32 	%f134, %f127, %f3, %f133;
	fma.rn.f32 	%f135, %f131, %f3, %f134;
	cvt.rni.f32.f32 	%f136, %f132;
	sub.f32 	%f137, %f132, %f136;
	add.f32 	%f138, %f137, %f135;
	fma.rn.f32 	%f139, %f138, 0f391FCB8E, 0f3AAF85ED;
	fma.rn.f32 	%f140, %f139, %f138, 0f3C1D9856;
	fma.rn.f32 	%f141, %f140, %f138, 0f3D6357BB;
	fma.rn.f32 	%f142, %f141, %f138, 0f3E75FDEC;
	fma.rn.f32 	%f143, %f142, %f138, 0f3F317218;
	fma.rn.f32 	%f144, %f143, %f138, 0f3F800000;
	cvt.rzi.s32.f32 	%r29, %f136;
	setp.gt.f32 	%p24, %f136, 0f00000000;
	selp.b32 	%r30, 0, -2097152000, %p24;
	add.s32 	%r31, %r30, 2130706432;
	mov.b32 	%f145, %r31;
	mul.f32 	%f146, %f144, %f145;
	shl.b32 	%r32, %r29, 23;
	sub.s32 	%r33, %r32, %r30;
	mov.b32 	%f147, %r33;
	mul.f32 	%f148, %f146, %f147;
	abs.f32 	%f149, %f132;
	setp.gt.f32 	%p25, %f149, 0f43180000;
	setp.lt.f32 	%p26, %f132, 0f00000000;
	selp.f32 	%f150, 0f00000000, 0f7F800000, %p26;
	selp.f32 	%f14, %f150, %f148, %p25;
	setp.eq.f32 	%p27, %f21, 0f3F800000;
	or.pred  	%p28, %p27, %p22;
	@%p28 bra 	$L__BB0_17;
	setp.num.f32 	%p29, %f13, %f13;
	abs.f32 	%f151, %f3;
	setp.num.f32 	%p30, %f151, %f151;
	and.pred  	%p31, %p29, %p30;
	@%p31 bra 	$L__BB0_12;
	add.rn.f32 	%f164, %f21, %f3;
	bra.uni 	$L__BB0_17;
$L__BB0_12:
	setp.neu.f32 	%p32, %f21, 0f00000000;
	setp.neu.f32 	%p33, %f13, 0f7F800000;
	and.pred  	%p34, %p32, %p33;
	@%p34 bra 	$L__BB0_14;
	setp.neu.f32 	%p40, %f4, 0f3F800000;
	add.f32 	%f154, %f21, %f21;
	mov.b32 	%r34, %f154;
	setp.lt.s32 	%p41, %r3, 0;
	xor.b32  	%r35, %r34, 2139095040;
	selp.b32 	%r36, %r35, %r34, %p41;
	and.b32  	%r37, %r36, 2147483647;
	selp.b32 	%r38, %r37, %r36, %p40;
	mov.b32 	%f164, %r38;
	bra.uni 	$L__BB0_17;
$L__BB0_14:
	setp.eq.f32 	%p35, %f21, 0fBF800000;
	setp.eq.f32 	%p36, %f151, 0f7F800000;
	and.pred  	%p37, %p35, %p36;
	@%p37 bra 	$L__BB0_17;
	setp.geu.f32 	%p38, %f21, 0f00000000;
	mov.f32 	%f164, %f14;
	@%p38 bra 	$L__BB0_17;
	setp.neu.f32 	%p39, %f4, 0f3F800000;
	neg.f32 	%f153, %f14;
	selp.f32 	%f164, %f14, %f153, %p39;
$L__BB0_17:
	mov.f32 	%f155, 0f3F800000;
	sub.f32 	%f156, %f155, %f164;
	div.rn.f32 	%f157, %f1, %f156;
	cvta.to.global.u64 	%rd12, %rd2;
	add.s64 	%rd14, %rd12, %rd8;
	ld.global.f32 	%f158, [%rd14];
	cvt.f64.f32 	%fd1, %f158;
	mul.f32 	%f159, %f22, %f12;
	cvt.f64.f32 	%fd2, %f159;
	sqrt.rn.f32 	%f160, %f157;
	cvt.f64.f32 	%fd3, %f160;
	add.f64 	%fd4, %fd3, 0d3E7AD7F29ABCAF48;
	div.rn.f64 	%fd5, %fd2, %fd4;
	sub.f64 	%fd6, %fd1, %fd5;
	cvt.rn.f32.f64 	%f161, %fd6;
	st.global.f32 	[%rd14], %f161;
$L__BB0_18:
	ret;

}
	// .globl	adam_bn
.visible .entry adam_bn(
	.param .u64 .ptr .align 1 adam_bn_param_0,
	.param .u64 .ptr .align 1 adam_bn_param_1,
	.param .u64 .ptr .align 1 adam_bn_param_2,
	.param .u64 .ptr .align 1 adam_bn_param_3,
	.param .f32 adam_bn_param_4,
	.param .f32 adam_bn_param_5,
	.param .f32 adam_bn_param_6,
	.param .u32 adam_bn_param_7,
	.param .u32 adam_bn_param_8
)
{
	.reg .pred 	%p<42>;
	.reg .b32 	%r<38>;
	.reg .b32 	%f<164>;
	.reg .b64 	%rd<15>;
	.reg .b64 	%fd<7>;

	ld.param.u64 	%rd1, [adam_bn_param_0];
	ld.param.u64 	%rd2, [adam_bn_param_1];
	ld.param.u64 	%rd3, [adam_bn_param_2];
	ld.param.u64 	%rd4, [adam_bn_param_3];
	ld.param.f32 	%f20, [adam_bn_param_4];
	ld.param.f32 	%f21, [adam_bn_param_5];
	ld.param.f32 	%f22, [adam_bn_param_6];
	ld.param.u32 	%r3, [adam_bn_param_7];
	ld.param.u32 	%r2, [adam_bn_param_8];
	mov.u32 	%r4, %ctaid.x;
	mov.u32 	%r5, %ctaid.y;
	mov.u32 	%r6, %nctaid.x;
	mad.lo.s32 	%r7, %r5, %r6, %r4;
	mov.u32 	%r8, %ntid.x;
	mov.u32 	%r9, %tid.x;
	mad.lo.s32 	%r1, %r7, %r8, %r9;
	setp.ge.s32 	%p1, %r1, %r3;
	mov.f32 	%f162, 0f3F800000;
	@%p1 bra 	$L__BB1_18;
	cvta.to.global.u64 	%rd5, %rd3;
	cvta.to.global.u64 	%rd6, %rd1;
	cvta.to.global.u64 	%rd7, %rd4;
	mul.wide.s32 	%rd8, %r1, 4;
	add.s64 	%rd9, %rd5, %rd8;
	ld.global.f32 	%f24, [%rd9];
	mov.f32 	%f23, 0f3F800000;
	sub.f32 	%f25, %f23, %f20;
	add.s64 	%rd10, %rd6, %rd8;
	ld.global.f32 	%f26, [%rd10];
	mul.f32 	%f27, %f25, %f26;
	fma.rn.f32 	%f28, %f20, %f24, %f27;
	st.global.f32 	[%rd9], %f28;
	add.s64 	%rd11, %rd7, %rd8;
	ld.global.f32 	%f29, [%rd11];
	sub.f32 	%f30, %f23, %f21;
	ld.global.f32 	%f31, [%rd10];
	mul.f32 	%f32, %f30, %f31;
	mul.f32 	%f33, %f31, %f32;
	fma.rn.f32 	%f1, %f21, %f29, %f33;
	st.global.f32 	[%rd11], %f1;
	ld.global.f32 	%f2, [%rd9];
	cvt.rn.f32.s32 	%f3, %r2;
	mul.f32 	%f34, %f3, 0f3F000000;
	cvt.rzi.f32.f32 	%f35, %f34;
	add.f32 	%f36, %f35, %f35;
	sub.f32 	%f37, %f3, %f36;
	abs.f32 	%f4, %f37;
	abs.f32 	%f5, %f20;
	setp.lt.f32 	%p2, %f5, 0f00800000;
	mul.f32 	%f38, %f5, 0f4B800000;
	selp.f32 	%f39, %f38, %f5, %p2;
	selp.f32 	%f40, 0fC1C00000, 0f00000000, %p2;
	mov.b32 	%r10, %f39;
	add.s32 	%r11, %r10, -1060439283;
	and.b32  	%r12, %r11, -8388608;
	sub.s32 	%r13, %r10, %r12;
	mov.b32 	%f41, %r13;
	cvt.rn.f32.s32 	%f42, %r12;
	fma.rn.f32 	%f43, %f42, 0f34000000, %f40;
	add.f32 	%f44, %f41, 0fBF800000;
	add.f32 	%f45, %f41, 0f3F800000;
	rcp.approx.ftz.f32 	%f46, %f45;
	add.f32 	%f47, %f44, %f44;
	mul.f32 	%f48, %f47, %f46;
	mul.f32 	%f49, %f48, %f48;
	sub.f32 	%f50, %f44, %f48;
	add.f32 	%f51, %f50, %f50;
	neg.f32 	%f52, %f48;
	fma.rn.f32 	%f53, %f52, %f44, %f51;
	mul.rn.f32 	%f54, %f46, %f53;
	fma.rn.f32 	%f55, %f49, 0f3A2C32E4, 0f3B52E7DB;
	fma.rn.f32 	%f56, %f55, %f49, 0f3C93BB73;
	fma.rn.f32 	%f57, %f56, %f49, 0f3DF6384F;
	mul.rn.f32 	%f58, %f57, %f49;
	fma.rn.f32 	%f59, %f48, 0f3FB8AA3B, %f43;
	sub.f32 	%f60, %f43, %f59;
	fma.rn.f32 	%f61, %f48, 0f3FB8AA3B, %f60;
	fma.rn.f32 	%f62, %f54, 0f3FB8AA3B, %f61;
	fma.rn.f32 	%f63, %f48, 0f32A55E34, %f62;
	mul.f32 	%f64, %f58, 0f40400000;
	fma.rn.f32 	%f65, %f64, %f54, %f63;
	fma.rn.f32 	%f66, %f58, %f48, %f65;
	add.rn.f32 	%f67, %f59, %f66;
	neg.f32 	%f68, %f59;
	add.rn.f32 	%f69, %f67, %f68;
	neg.f32 	%f70, %f69;
	add.rn.f32 	%f71, %f66, %f70;
	mul.rn.f32 	%f72, %f67, %f3;
	neg.f32 	%f73, %f72;
	fma.rn.f32 	%f74, %f67, %f3, %f73;
	fma.rn.f32 	%f75, %f71, %f3, %f74;
	cvt.rni.f32.f32 	%f76, %f72;
	sub.f32 	%f77, %f72, %f76;
	add.f32 	%f78, %f77, %f75;
	fma.rn.f32 	%f79, %f78, 0f391FCB8E, 0f3AAF85ED;
	fma.rn.f32 	%f80, %f79, %f78, 0f3C1D9856;
	fma.rn.f32 	%f81, %f80, %f78, 0f3D6357BB;
	fma.rn.f32 	%f82, %f81, %f78, 0f3E75FDEC;
	fma.rn.f32 	%f83, %f82, %f78, 0f3F317218;
	fma.rn.f32 	%f84, %f83, %f78, 0f3F800000;
	cvt.rzi.s32.f32 	%r14, %f76;
	setp.gt.f32 	%p3, %f76, 0f00000000;
	selp.b32 	%r15, 0, -2097152000, %p3;
	add.s32 	%r16, %r15, 2130706432;
	mov.b32 	%f85, %r16;
	mul.f32 	%f86, %f84, %f85;
	shl.b32 	%r17, %r14, 23;
	sub.s32 	%r18, %r17, %r15;
	mov.b32 	%f87, %r18;
	mul.f32 	%f88, %f86, %f87;
	abs.f32 	%f89, %f72;
	setp.gt.f32 	%p4, %f89, 0f43180000;
	setp.lt.f32 	%p5, %f72, 0f00000000;
	selp.f32 	%f90, 0f00000000, 0f7F800000, %p5;
	selp.f32 	%f6, %f90, %f88, %p4;
	setp.eq.f32 	%p6, %f20, 0f3F800000;
	setp.eq.s32 	%p7, %r2, 0;
	or.pred  	%p8, %p6, %p7;
	@%p8 bra 	$L__BB1_9;
	setp.num.f32 	%p9, %f5, %f5;
	abs.f32 	%f91, %f3;
	setp.num.f32 	%p10, %f91, %f91;
	and.pred  	%p11, %p9, %p10;
	@%p11 bra 	$L__BB1_4;
	add.rn.f32 	%f162, %f20, %f3;
	bra.uni 	$L__BB1_9;
$L__BB1_4:
	setp.neu.f32 	%p12, %f20, 0f00000000;
	setp.neu.f32 	%p13, %f5, 0f7F800000;
	and.pred  	%p14, %p12, %p13;
	@%p14 bra 	$L__BB1_6;
	setp.neu.f32 	%p20, %f4, 0f3F800000;
	add.f32 	%f94, %f20, %f20;
	mov.b32 	%r19, %f94;
	setp.lt.s32 	%p21, %r2, 0;
	xor.b32  	%r20, %r19, 2139095040;
	selp.b32 	%r21, %r20, %r19, %p21;
	and.b32  	%r22, %r21, 2147483647;
	selp.b32 	%r23, %r22, %r21, %p20;
	mov.b32 	%f162, %r23;
	bra.uni 	$L__BB1_9;
$L__BB1_6:
	setp.eq.f32 	%p15, %f20, 0fBF800000;
	setp.eq.f32 	%p16, %f91, 0f7F800000;
	and.pred  	%p17, %p15, %p16;
	@%p17 bra 	$L__BB1_9;
	setp.geu.f32 	%p18, %f20, 0f00000000;
	mov.f32 	%f162, %f6;
	@%p18 bra 	$L__BB1_9;
	setp.neu.f32 	%p19, %f4, 0f3F800000;
	neg.f32 	%f93, %f6;
	selp.f32 	%f162, %f6, %f93, %p19;
$L__BB1_9:
	setp.eq.s32 	%p22, %r2, 0;
	mov.f32 	%f163, 0f3F800000;
	sub.f32 	%f96, %f163, %f162;
	div.rn.f32 	%f12, %f2, %f96;
	abs.f32 	%f13, %f21;
	setp.lt.f32 	%p23, %f13, 0f00800000;
	mul.f32 	%f97, %f13, 0f4B800000;
	selp.f32 	%f98, %f97, %f13, %p23;
	selp.f32 	%f99, 0fC1C00000, 0f00000000, %p23;
	mov.b32 	%r24, %f98;
	add.s32 	%r25, %r24, -1060439283;
	and.b32  	%r26, %r25, -8388608;
	sub.s32 	%r27, %r24, %r26;
	mov.b32 	%f100, %r27;
	cvt.rn.f32.s32 	%f101, %r26;
	fma.rn.f32 	%f102, %f101, 0f34000000, %f99;
	add.f32 	%f103, %f100, 0fBF800000;
	add.f32 	%f104, %f100, 0f3F800000;
	rcp.approx.ftz.f32 	%f105, %f104;
	add.f32 	%f106, %f103, %f103;
	mul.f32 	%f107, %f106, %f105;
	mul.f32 	%f108, %f107, %f107;
	sub.f32 	%f109, %f103, %f107;
	add.f32 	%f110, %f109, %f109;
	neg.f32 	%f111, %f107;
	fma.rn.f32 	%f112, %f111, %f103, %f110;
	mul.rn.f32 	%f113, %f105, %f112;
	fma.rn.f32 	%f114, %f108, 0f3A2C32E4, 0f3B52E7DB;
	fma.rn.f32 	%f115, %f114, %f108, 0f3C93BB73;
	fma.rn.f32 	%f116, %f115, %f108, 0f3DF6384F;
	mul.rn.f32 	%f117, %f116, %f108;
	fma.rn.f32 	%f118, %f107, 0f3FB8AA3B, %f102;
	sub.f32 	%f119, %f102, %f118;
	fma.rn.f32 	%f120, %f107, 0f3FB8AA3B, %f119;
	fma.rn.f32 	%f121, %f113, 0f3FB8AA3B, %f120;
	fma.rn.f32 	%f122, %f107, 0f32A55E34, %f121;
	mul.f32 	%f123, %f117, 0f40400000;
	fma.rn.f32 	%f124, %f123, %f113, %f122;
	fma.rn.f32 	%f125, %f117, %f107, %f124;
	add.rn.f32 	%f126, %f118, %f125;
	neg.f32 	%f127, %f118;
	add.rn.f32 	%f128, %f126, %f127;
	neg.f32 	%f129, %f128;
	add.rn.f32 	%f130, %f125, %f129;
	mul.rn.f32 	%f131, %f126, %f3;
	neg.f32 	%f132, %f131;
	fma.rn.f32 	%f133, %f126, %f3, %f132;
	fma.rn.f32 	%f134, %f130, %f3, %f133;
	cvt.rni.f32.f32 	%f135, %f131;
	sub.f32 	%f136, %f131, %f135;
	add.f32 	%f137, %f136, %f134;
	fma.rn.f32 	%f138, %f137, 0f391FCB8E, 0f3AAF85ED;
	fma.rn.f32 	%f139, %f138, %f137, 0f3C1D9856;
	fma.rn.f32 	%f140, %f139, %f137, 0f3D6357BB;
	fma.rn.f32 	%f141, %f140, %f137, 0f3E75FDEC;
	fma.rn.f32 	%f142, %f141, %f137, 0f3F317218;
	fma.rn.f32 	%f143, %f142, %f137, 0f3F800000;
	cvt.rzi.s32.f32 	%r28, %f135;
	setp.gt.f32 	%p24, %f135, 0f00000000;
	selp.b32 	%r29, 0, -2097152000, %p24;
	add.s32 	%r30, %r29, 2130706432;
	mov.b32 	%f144, %r30;
	mul.f32 	%f145, %f143, %f144;
	shl.b32 	%r31, %r28, 23;
	sub.s32 	%r32, %r31, %r29;
	mov.b32 	%f146, %r32;
	mul.f32 	%f147, %f145, %f146;
	abs.f32 	%f148, %f131;
	setp.gt.f32 	%p25, %f148, 0f43180000;
	setp.lt.f32 	%p26, %f131, 0f00000000;
	selp.f32 	%f149, 0f00000000, 0f7F800000, %p26;
	selp.f32 	%f14, %f149, %f147, %p25;
	setp.eq.f32 	%p27, %f21, 0f3F800000;
	or.pred  	%p28, %p27, %p22;
	@%p28 bra 	$L__BB1_17;
	setp.num.f32 	%p29, %f13, %f13;
	abs.f32 	%f150, %f3;
	setp.num.f32 	%p30, %f150, %f150;
	and.pred  	%p31, %p29, %p30;
	@%p31 bra 	$L__BB1_12;
	add.rn.f32 	%f163, %f21, %f3;
	bra.uni 	$L__BB1_17;
$L__BB1_12:
	setp.neu.f32 	%p32, %f21, 0f00000000;
	setp.neu.f32 	%p33, %f13, 0f7F800000;
	and.pred  	%p34, %p32, %p33;
	@%p34 bra 	$L__BB1_14;
	setp.neu.f32 	%p40, %f4, 0f3F800000;
	add.f32 	%f153, %f21, %f21;
	mov.b32 	%r33, %f153;
	setp.lt.s32 	%p41, %r2, 0;
	xor.b32  	%r34, %r33, 2139095040;
	selp.b32 	%r35, %r34, %r33, %p41;
	and.b32  	%r36, %r35, 2147483647;
	selp.b32 	%r37, %r36, %r35, %p40;
	mov.b32 	%f163, %r37;
	bra.uni 	$L__BB1_17;
$L__BB1_14:
	setp.eq.f32 	%p35, %f21, 0fBF800000;
	setp.eq.f32 	%p36, %f150, 0f7F800000;
	and.pred  	%p37, %p35, %p36;
	@%p37 bra 	$L__BB1_17;
	setp.geu.f32 	%p38, %f21, 0f00000000;
	mov.f32 	%f163, %f14;
	@%p38 bra 	$L__BB1_17;
	setp.neu.f32 	%p39, %f4, 0f3F800000;
	neg.f32 	%f152, %f14;
	selp.f32 	%f163, %f14, %f152, %p39;
$L__BB1_17:
	mov.f32 	%f154, 0f3F800000;
	sub.f32 	%f155, %f154, %f163;
	div.rn.f32 	%f156, %f1, %f155;
	cvta.to.global.u64 	%rd12, %rd2;
	add.s64 	%rd14, %rd12, %rd8;
	ld.global.f32 	%f157, [%rd14];
	cvt.f64.f32 	%fd1, %f157;
	mul.f32 	%f158, %f22, %f12;
	cvt.f64.f32 	%fd2, %f158;
	sqrt.rn.f32 	%f159, %f156;
	cvt.f64.f32 	%fd3, %f159;
	add.f64 	%fd4, %fd3, 0d3E7AD7F29ABCAF48;
	div.rn.f64 	%fd5, %fd2, %fd4;
	sub.f64 	%fd6, %fd1, %fd5;
	cvt.rn.f32.f64 	%f160, %fd6;
	st.global.f32 	[%rd14], %f160;
$L__BB1_18:
	ret;

}


// ===== COMPILED SASS (sm_100) =====

	.target	sm_100

	.elftype	@"ET_EXEC"


//--------------------- .note.nv.tkinfo           --------------------------
	.section	.note.nv.tkinfo,"",@"SHT_NOTE"
	.sectionflags	@"SHF_NOTE_NV_TKINFO"
	.tkinfo
        /*0018*/ 	.word	0x00000002
        /*0030*/ 	.string	""
        /*0030*/ 	.string	"ptxas"
        /*0030*/ 	.string	"Cuda compilation tools, release 13.0, V13.0.88"
        /*0030*/ 	.string	"Build cuda_13.0.r13.0/compiler.36424714_0"
        /*0030*/ 	.string	"-arch sm_100 -m 64 "



//--------------------- .note.nv.cuinfo           --------------------------
	.section	.note.nv.cuinfo,"",@"SHT_NOTE"
	.sectionflags	@"SHF_NOTE_NV_CUINFO"
        /*0018*/ 	.short	0x0002
        /*001a*/ 	.short	0x0064
        /*001c*/ 	.short	0x0082
	.zero		2


//--------------------- .nv.info                  --------------------------
	.section	.nv.info,"",@"SHT_CUDA_INFO"
	.align	4


	//----- nvinfo : EIATTR_REGCOUNT
	.align		4
        /*0000*/ 	.byte	0x04, 0x2f
        /*0002*/ 	.short	(.L_1 - .L_0)
	.align		4
.L_0:
        /*0004*/ 	.word	index@(adam)
        /*0008*/ 	.word	0x0000001c


	//----- nvinfo : EIATTR_FRAME_SIZE
	.align		4
.L_1:
        /*000c*/ 	.byte	0x04, 0x11
        /*000e*/ 	.short	(.L_3 - .L_2)
	.align		4
.L_2:
        /*0010*/ 	.word	index@($__internal_5_$__cuda_sm3x_div_rn_noftz_f32_slowpath)
        /*0014*/ 	.word	0x00000000


	//----- nvinfo : EIATTR_FRAME_SIZE
	.align		4
.L_3:
        /*0018*/ 	.byte	0x04, 0x11
        /*001a*/ 	.short	(.L_5 - .L_4)
	.align		4
.L_4:
        /*001c*/ 	.word	index@($__internal_4_$__cuda_sm20_sqrt_rn_f32_slowpath)
        /*0020*/ 	.word	0x00000000


	//----- nvinfo : EIATTR_FRAME_SIZE
	.align		4
.L_5:
        /*0024*/ 	.byte	0x04, 0x11
        /*0026*/ 	.short	(.L_7 - .L_6)
	.align		4
.L_6:
        /*0028*/ 	.word	index@($__internal_3_$__cuda_sm20_div_rn_f64_full)
        /*002c*/ 	.word	0x00000000


	//----- nvinfo : EIATTR_FRAME_SIZE
	.align		4
.L_7:
        /*0030*/ 	.byte	0x04, 0x11
        /*0032*/ 	.short	(.L_9 - .L_8)
	.align		4
.L_8:
        /*0034*/ 	.word	index@(adam)
        /*0038*/ 	.word	0x00000000


	//----- nvinfo : EIATTR_REGCOUNT
	.align		4
.L_9:
        /*003c*/ 	.byte	0x04, 0x2f
        /*003e*/ 	.short	(.L_11 - .L_10)
	.align		4
.L_10:
        /*0040*/ 	.word	index@(adam_bn)
        /*0044*/ 	.word	0x0000001c


	//----- nvinfo : EIATTR_FRAME_SIZE
	.align		4
.L_11:
        /*0048*/ 	.byte	0x04, 0x11
        /*004a*/ 	.short	(.L_13 - .L_12)
	.align		4
.L_12:
        /*004c*/ 	.word	index@($__internal_2_$__cuda_sm3x_div_rn_noftz_f32_slowpath)
        /*0050*/ 	.word	0x00000000


	//----- nvinfo : EIATTR_FRAME_SIZE
	.align		4
.L_13:
        /*0054*/ 	.byte	0x04, 0x11
        /*0056*/ 	.short	(.L_15 - .L_14)
	.align		4
.L_14:
        /*0058*/ 	.word	index@($__internal_1_$__cuda_sm20_sqrt_rn_f32_slowpath)
        /*005c*/ 	.word	0x00000000


	//----- nvinfo : EIATTR_FRAME_SIZE
	.align		4
.L_15:
        /*0060*/ 	.byte	0x04, 0x11
        /*0062*/ 	.short	(.L_17 - .L_16)
	.align		4
.L_16:
        /*0064*/ 	.word	index@($__internal_0_$__cuda_sm20_div_rn_f64_full)
        /*0068*/ 	.word	0x00000000


	//----- nvinfo : EIATTR_FRAME_SIZE
	.align		4
.L_17:
        /*006c*/ 	.byte	0x04, 0x11
        /*006e*/ 	.short	(.L_19 - .L_18)
	.align		4
.L_18:
        /*0070*/ 	.word	index@(adam_bn)
        /*0074*/ 	.word	0x00000000


	//----- nvinfo : EIATTR_MIN_STACK_SIZE
	.align		4
.L_19:
        /*0078*/ 	.byte	0x04, 0x12
        /*007a*/ 	.short	(.L_21 - .L_20)
	.align		4
.L_20:
        /*007c*/ 	.word	index@(adam_bn)
        /*0080*/ 	.word	0x00000000


	//----- nvinfo : EIATTR_MIN_STACK_SIZE
	.align		4
.L_21:
        /*0084*/ 	.byte	0x04, 0x12
        /*0086*/ 	.short	(.L_23 - .L_22)
	.align		4
.L_22:
        /*0088*/ 	.word	index@(adam)
        /*008c*/ 	.word	0x00000000
.L_23:


//--------------------- .nv.compat                --------------------------
	.section	.nv.compat,"",@"SHT_CUDA_COMPAT_INFO"
	.align	4
        /*0000*/ 	.byte	0x02, 0x09, 0x00, 0x00, 0x02, 0x02, 0x01, 0x00, 0x02, 0x05, 0x05, 0x00, 0x03, 0x07, 0x01, 0x01
        /*0010*/ 	.byte	0x02, 0x03, 0x00, 0x00, 0x02, 0x06, 0x01, 0x00, 0x04, 0x0b, 0x08, 0x00, 0x01, 0x00, 0x00, 0x00
        /*0020*/ 	.byte	0x00, 0x00, 0x00, 0x00


//--------------------- .nv.info.adam_bn          --------------------------
	.section	.nv.info.adam_bn,"",@"SHT_CUDA_INFO"
	.sectionflags	@""
	.align	4


	//----- nvinfo : EIATTR_CUDA_API_VERSION
	.align		4
        /*0000*/ 	.byte	0x04, 0x37
        /*0002*/ 	.short	(.L_25 - .L_24)
.L_24:
        /*0004*/ 	.word	0x00000082


	//----- nvinfo : EIATTR_KPARAM_INFO
	.align		4
.L_25:
        /*0008*/ 	.byte	0x04, 0x17
        /*000a*/ 	.short	(.L_27 - .L_26)
.L_26:
        /*000c*/ 	.word	0x00000000
        /*0010*/ 	.short	0x0008
        /*0012*/ 	.short	0x0030
        /*0014*/ 	.byte	0x00, 0xf0, 0x11, 0x00


	//----- nvinfo : EIATTR_KPARAM_INFO
	.align		4
.L_27:
        /*0018*/ 	.byte	0x04, 0x17
        /*001a*/ 	.short	(.L_29 - .L_28)
.L_28:
        /*001c*/ 	.word	0x00000000
        /*0020*/ 	.short	0x0007
        /*0022*/ 	.short	0x002c
        /*0024*/ 	.byte	0x00, 0xf0, 0x11, 0x00


	//----- nvinfo : EIATTR_KPARAM_INFO
	.align		4
.L_29:
        /*0028*/ 	.byte	0x04, 0x17
        /*002a*/ 	.short	(.L_31 - .L_30)
.L_30:
        /*002c*/ 	.word	0x00000000
        /*0030*/ 	.short	0x0006
        /*0032*/ 	.short	0x0028
        /*0034*/ 	.byte	0x00, 0xf0, 0x11, 0x00


	//----- nvinfo : EIATTR_KPARAM_INFO
	.align		4
.L_31:
        /*0038*/ 	.byte	0x04, 0x17
        /*003a*/ 	.short	(.L_33 - .L_32)
.L_32:
        /*003c*/ 	.word	0x00000000
        /*0040*/ 	.short	0x0005
        /*0042*/ 	.short	0x0024
        /*0044*/ 	.byte	0x00, 0xf0, 0x11, 0x00


	//----- nvinfo : EIATTR_KPARAM_INFO
	.align		4
.L_33:
        /*0048*/ 	.byte	0x04, 0x17
        /*004a*/ 	.short	(.L_35 - .L_34)
.L_34:
        /*004c*/ 	.word	0x00000000
        /*0050*/ 	.short	0x0004
        /*0052*/ 	.short	0x0020
        /*0054*/ 	.byte	0x00, 0xf0, 0x11, 0x00


	//----- nvinfo : EIATTR_KPARAM_INFO
	.align		4
.L_35:
        /*0058*/ 	.byte	0x04, 0x17
        /*005a*/ 	.short	(.L_37 - .L_36)
.L_36:
        /*005c*/ 	.word	0x00000000
        /*0060*/ 	.short	0x0003
        /*0062*/ 	.short	0x0018
        /*0064*/ 	.byte	0x00, 0xf5, 0x21, 0x00


	//----- nvinfo : EIATTR_KPARAM_INFO
	.align		4
.L_37:
        /*0068*/ 	.byte	0x04, 0x17
        /*006a*/ 	.short	(.L_39 - .L_38)
.L_38:
        /*006c*/ 	.word	0x00000000
        /*0070*/ 	.short	0x0002
        /*0072*/ 	.short	0x0010
        /*0074*/ 	.byte	0x00, 0xf5, 0x21, 0x00


	//----- nvinfo : EIATTR_KPARAM_INFO
	.align		4
.L_39:
        /*0078*/ 	.byte	0x04, 0x17
        /*007a*/ 	.short	(.L_41 - .L_40)
.L_40:
        /*007c*/ 	.word	0x00000000
        /*0080*/ 	.short	0x0001
        /*0082*/ 	.short	0x0008
        /*0084*/ 	.byte	0x00, 0xf5, 0x21, 0x00


	//----- nvinfo : EIATTR_KPARAM_INFO
	.align		4
.L_41:
        /*0088*/ 	.byte	0x04, 0x17
        /*008a*/ 	.short	(.L_43 - .L_42)
.L_42:
        /*008c*/ 	.word	0x00000000
        /*0090*/ 	.short	0x0000
        /*0092*/ 	.short	0x0000
        /*0094*/ 	.byte	0x00, 0xf5, 0x21, 0x00


	//----- nvinfo : EIATTR_SPARSE_MMA_MASK
	.align		4
.L_43:
        /*0098*/ 	.byte	0x03, 0x50
        /*009a*/ 	.short	0x0000


	//----- nvinfo : EIATTR_MAXREG_COUNT
	.align		4
        /*009c*/ 	.byte	0x03, 0x1b
        /*009e*/ 	.short	0x00ff


	//----- nvinfo : EIATTR_MERCURY_ISA_VERSION
	.align		4
        /*00a0*/ 	.byte	0x03, 0x5f
        /*00a2*/ 	.short	0x0101


	//----- nvinfo : EIATTR_VRC_CTA_INIT_COUNT
	.align		4
        /*00a4*/ 	.byte	0x02, 0x4a
	.zero		1
	.zero		1


	//----- nvinfo : EIATTR_EXIT_INSTR_OFFSETS
	.align		4
        /*00a8*/ 	.byte	0x04, 0x1c
        /*00aa*/ 	.short	(.L_45 - .L_44)


	//   ....[0]....
.L_44:
        /*00ac*/ 	.word	0x000000a0


	//   ....[1]....
        /*00b0*/ 	.word	0x000011b0


	//----- nvinfo : EIATTR_CRS_STACK_SIZE
	.align		4
.L_45:
        /*00b4*/ 	.byte	0x04, 0x1e
        /*00b6*/ 	.short	(.L_47 - .L_46)
.L_46:
        /*00b8*/ 	.word	0x00000000


	//----- nvinfo : EIATTR_CBANK_PARAM_SIZE
	.align		4
.L_47:
        /*00bc*/ 	.byte	0x03, 0x19
        /*00be*/ 	.short	0x0034


	//----- nvinfo : EIATTR_PARAM_CBANK
	.align		4
        /*00c0*/ 	.byte	0x04, 0x0a
        /*00c2*/ 	.short	(.L_49 - .L_48)
	.align		4
.L_48:
        /*00c4*/ 	.word	index@(.nv.constant0.adam_bn)
        /*00c8*/ 	.short	0x0380
        /*00ca*/ 	.short	0x0034


	//----- nvinfo : EIATTR_SW_WAR
	.align		4
.L_49:
        /*00cc*/ 	.byte	0x04, 0x36
        /*00ce*/ 	.short	(.L_51 - .L_50)
.L_50:
        /*00d0*/ 	.word	0x00000008
.L_51:


//--------------------- .nv.info.adam             --------------------------
	.section	.nv.info.adam,"",@"SHT_CUDA_INFO"
	.sectionflags	@""
	.align	4


	//----- nvinfo : EIATTR_CUDA_API_VERSION
	.align		4
        /*0000*/ 	.byte	0x04, 0x37
        /*0002*/ 	.short	(.L_53 - .L_52)
.L_52:
        /*0004*/ 	.word	0x00000082


	//----- nvinfo : EIATTR_KPARAM_INFO
	.align		4
.L_53:
        /*0008*/ 	.byte	0x04, 0x17
        /*000a*/ 	.short	(.L_55 - .L_54)
.L_54:
        /*000c*/ 	.word	0x00000000
        /*0010*/ 	.short	0x0009
        /*0012*/ 	.short	0x0034
        /*0014*/ 	.byte	0x00, 0xf0, 0x11, 0x00


	//----- nvinfo : EIATTR_KPARAM_INFO
	.align		4
.L_55:
        /*0018*/ 	.byte	0x04, 0x17
        /*001a*/ 	.short	(.L_57 - .L_56)
.L_56:
        /*001c*/ 	.word	0x00000000
        /*0020*/ 	.short	0x0008
        /*0022*/ 	.short	0x0030
        /*0024*/ 	.byte	0x00, 0xf0, 0x11, 0x00


	//----- nvinfo : EIATTR_KPARAM_INFO
	.align		4
.L_57:
        /*0028*/ 	.byte	0x04, 0x17
        /*002a*/ 	.short	(.L_59 - .L_58)
.L_58:
        /*002c*/ 	.word	0x00000000
        /*0030*/ 	.short	0x0007
        /*0032*/ 	.short	0x002c
        /*0034*/ 	.byte	0x00, 0xf0, 0x11, 0x00


	//----- nvinfo : EIATTR_KPARAM_INFO
	.align		4
.L_59:
        /*0038*/ 	.byte	0x04, 0x17
        /*003a*/ 	.short	(.L_61 - .L_60)
.L_60:
        /*003c*/ 	.word	0x00000000
        /*0040*/ 	.short	0x0006
        /*0042*/ 	.short	0x0028
        /*0044*/ 	.byte	0x00, 0xf0, 0x11, 0x00


	//----- nvinfo : EIATTR_KPARAM_INFO
	.align		4
.L_61:
        /*0048*/ 	.byte	0x04, 0x17
        /*004a*/ 	.short	(.L_63 - .L_62)
.L_62:
        /*004c*/ 	.word	0x00000000
        /*0050*/ 	.short	0x0005
        /*0052*/ 	.short	0x0024
        /*0054*/ 	.byte	0x00, 0xf0, 0x11, 0x00


	//----- nvinfo : EIATTR_KPARAM_INFO
	.align		4
.L_63:
        /*0058*/ 	.byte	0x04, 0x17
        /*005a*/ 	.short	(.L_65 - .L_64)
.L_64:
        /*005c*/ 	.word	0x00000000
        /*0060*/ 	.short	0x0004
        /*0062*/ 	.short	0x0020
        /*0064*/ 	.byte	0x00, 0xf0, 0x11, 0x00


	//----- nvinfo : EIATTR_KPARAM_INFO
	.align		4
.L_65:
        /*0068*/ 	.byte	0x04, 0x17
        /*006a*/ 	.short	(.L_67 - .L_66)
.L_66:
        /*006c*/ 	.word	0x00000000
        /*0070*/ 	.short	0x0003
        /*0072*/ 	.short	0x0018
        /*0074*/ 	.byte	0x00, 0xf5, 0x21, 0x00


	//----- nvinfo : EIATTR_KPARAM_INFO
	.align		4
.L_67:
        /*0078*/ 	.byte	0x04, 0x17
        /*007a*/ 	.short	(.L_69 - .L_68)
.L_68:
        /*007c*/ 	.word	0x00000000
        /*0080*/ 	.short	0x0002
        /*0082*/ 	.short	0x0010
        /*0084*/ 	.byte	0x00, 0xf5, 0x21, 0x00


	//----- nvinfo : EIATTR_KPARAM_INFO
	.align		4
.L_69:
        /*0088*/ 	.byte	0x04, 0x17
        /*008a*/ 	.short	(.L_71 - .L_70)
.L_70:
        /*008c*/ 	.word	0x00000000
        /*0090*/ 	.short	0x0001
        /*0092*/ 	.short	0x0008
        /*0094*/ 	.byte	0x00, 0xf5, 0x21, 0x00


	//----- nvinfo : EIATTR_KPARAM_INFO
	.align		4
.L_71:
        /*0098*/ 	.byte	0x04, 0x17
        /*009a*/ 	.short	(.L_73 - .L_72)
.L_72:
        /*009c*/ 	.word	0x00000000
        /*00a0*/ 	.short	0x0000
        /*00a2*/ 	.short	0x0000
        /*00a4*/ 	.byte	0x00, 0xf5, 0x21, 0x00


	//----- nvinfo : EIATTR_SPARSE_MMA_MASK
	.align		4
.L_73:
        /*00a8*/ 	.byte	0x03, 0x50
        /*00aa*/ 	.short	0x0000


	//----- nvinfo : EIATTR_MAXREG_COUNT
	.align		4
        /*00ac*/ 	.byte	0x03, 0x1b
        /*00ae*/ 	.short	0x00ff


	//----- nvinfo : EIATTR_MERCURY_ISA_VERSION
	.align		4
        /*00b0*/ 	.byte	0x03, 0x5f
        /*00b2*/ 	.short	0x0101


	//----- nvinfo : EIATTR_VRC_CTA_INIT_COUNT
	.align		4
        /*00b4*/ 	.byte	0x02, 0x4a
	.zero		1
	.zero		1


	//----- nvinfo : EIATTR_EXIT_INSTR_OFFSETS
	.align		4
        /*00b8*/ 	.byte	0x04, 0x1c
        /*00ba*/ 	.short	(.L_75 - .L_74)


	//   ....[0]....
.L_74:
        /*00bc*/ 	.word	0x000000a0


	//   ....[1]....
        /*00c0*/ 	.word	0x000012a0


	//----- nvinfo : EIATTR_CRS_STACK_SIZE
	.align		4
.L_75:
        /*00c4*/ 	.byte	0x04, 0x1e
        /*00c6*/ 	.short	(.L_77 - .L_76)
.L_76:
        /*00c8*/ 	.word	0x00000000


	//----- nvinfo : EIATTR_CBANK_PARAM_SIZE
	.align		4
.L_77:
        /*00cc*/ 	.byte	0x03, 0x19
        /*00ce*/ 	.short	0x0038


	//----- nvinfo : EIATTR_PARAM_CBANK
	.align		4
        /*00d0*/ 	.byte	0x04, 0x0a
        /*00d2*/ 	.short	(.L_79 - .L_78)
	.align		4
.L_78:
        /*00d4*/ 	.word	index@(.nv.constant0.adam)
        /*00d8*/ 	.short	0x0380
        /*00da*/ 	.short	0x0038


	//----- nvinfo : EIATTR_SW_WAR
	.align		4
.L_79:
        /*00dc*/ 	.byte	0x04, 0x36
        /*00de*/ 	.short	(.L_81 - .L_80)
.L_80:
        /*00e0*/ 	.word	0x00000008
.L_81:


//--------------------- .nv.callgraph             --------------------------
	.section	.nv.callgraph,"",@"SHT_CUDA_CALLGRAPH"
	.align	4
	.sectionentsize	8
	.align		4
        /*0000*/ 	.word	0x00000000
	.align		4
        /*0004*/ 	.word	0xffffffff
	.align		4
        /*0008*/ 	.word	0x00000000
	.align		4
        /*000c*/ 	.word	0xfffffffe
	.align		4
        /*0010*/ 	.word	0x00000000
	.align		4
        /*0014*/ 	.word	0xfffffffd
	.align		4
        /*0018*/ 	.word	0x00000000
	.align		4
        /*001c*/ 	.word	0xfffffffc


//--------------------- .text.adam_bn             --------------------------
	.section	.text.adam_bn,"ax",@progbits
	.align	128
        .global         adam_bn
        .type           adam_bn,@function
        .size           adam_bn,(.L_x_66 - adam_bn)
        .other          adam_bn,@"STO_CUDA_ENTRY STV_DEFAULT"
adam_bn:
.text.adam_bn:
[----:B------:R-:W-:Y:S01]  /*0000*/  LDC R1, c[0x0][0x37c] ;  /* 0x0000df00ff017b82 */ /* 0x000fe20000000800 */
[----:B------:R-:W0:Y:S07]  /*0010*/  S2R R3, SR_TID.X ;  /* 0x0000000000037919 */ /* 0x000e2e0000002100 */
[----:B------:R-:W-:Y:S01]  /*0020*/  S2UR UR4, SR_CTAID.X ;  /* 0x00000000000479c3 */ /* 0x000fe20000002500 */
[----:B------:R-:W1:Y:S01]  /*0030*/  LDCU UR6, c[0x0][0x370] ;  /* 0x00006e00ff0677ac */ /* 0x000e620008000800 */
[----:B------:R-:W2:Y:S06]  /*0040*/  LDCU UR7, c[0x0][0x3ac] ;  /* 0x00007580ff0777ac */ /* 0x000eac0008000800 */
[----:B------:R-:W1:Y:S08]  /*0050*/  S2UR UR5, SR_CTAID.Y ;  /* 0x00000000000579c3 */ /* 0x000e700000002600 */
[----:B------:R-:W0:Y:S01]  /*0060*/  LDC R6, c[0x0][0x360] ;  /* 0x0000d800ff067b82 */ /* 0x000e220000000800 */
[----:B-1----:R-:W-:-:S06]  /*0070*/  UIMAD UR4, UR5, UR6, UR4 ;  /* 0x00000006050472a4 */ /* 0x002fcc000f8e0204 */
[----:B0-----:R-:W-:-:S05]  /*0080*/  IMAD R6, R6, UR4, R3 ;  /* 0x0000000406067c24 */ /* 0x001fca000f8e0203 */
[----:B--2---:R-:W-:-:S13]  /*0090*/  ISETP.GE.AND P0, PT, R6, UR7, PT ;  /* 0x0000000706007c0c */ /* 0x004fda000bf06270 */
[----:B------:R-:W-:Y:S05]  /*00a0*/  @P0 EXIT ;  /* 0x000000000000094d */ /* 0x000fea0003800000 */
[----:B------:R-:W0:Y:S01]  /*00b0*/  LDC.64 R10, c[0x0][0x380] ;  /* 0x0000e000ff0a7b82 */ /* 0x000e220000000a00 */
[----:B------:R-:W1:Y:S07]  /*00c0*/  LDCU.64 UR4, c[0x0][0x358] ;  /* 0x00006b00ff0477ac */ /* 0x000e6e0008000a00 */
[----:B------:R-:W2:Y:S08]  /*00d0*/  LDC.64 R8, c[0x0][0x390] ;  /* 0x0000e400ff087b82 */ /* 0x000eb00000000a00 */
[----:B------:R-:W3:Y:S01]  /*00e0*/  LDC.64 R4, c[0x0][0x3a0] ;  /* 0x0000e800ff047b82 */ /* 0x000ee20000000a00 */
[----:B0-----:R-:W-:-:S07]  /*00f0*/  IMAD.WIDE R10, R6, 0x4, R10 ;  /* 0x00000004060a7825 */ /* 0x001fce00078e020a */
[----:B------:R-:W0:Y:S01]  /*0100*/  LDC.64 R12, c[0x0][0x398] ;  /* 0x0000e600ff0c7b82 */ /* 0x000e220000000a00 */
[----:B-1----:R-:W4:Y:S01]  /*0110*/  LDG.E R7, desc[UR4][R10.64] ;  /* 0x000000040a077981 */ /* 0x002f22000c1e1900 */
[----:B--2---:R-:W-:-:S05]  /*0120*/  IMAD.WIDE R8, R6, 0x4, R8 ;  /* 0x0000000406087825 */ /* 0x004fca00078e0208 */
[----:B------:R-:W2:Y:S01]  /*0130*/  LDG.E R3, desc[UR4][R8.64] ;  /* 0x0000000408037981 */ /* 0x000ea2000c1e1900 */
[----:B---3--:R-:W-:Y:S01]  /*0140*/  FADD R0, -R4, 1 ;  /* 0x3f80000004007421 */ /* 0x008fe20000000100 */
[----:B0-----:R-:W-:-:S04]  /*0150*/  IMAD.WIDE R12, R6, 0x4, R12 ;  /* 0x00000004060c7825 */ /* 0x001fc800078e020c */
[----:B----4-:R-:W-:-:S04]  /*0160*/  FMUL R0, R0, R7 ;  /* 0x0000000700007220 */ /* 0x010fc80000400000 */
[----:B--2---:R-:W-:-:S05]  /*0170*/  FFMA R3, R3, R4, R0 ;  /* 0x0000000403037223 */ /* 0x004fca0000000000 */
[----:B------:R0:W-:Y:S04]  /*0180*/  STG.E desc[UR4][R8.64], R3 ;  /* 0x0000000308007986 */ /* 0x0001e8000c101904 */
[----:B------:R-:W2:Y:S04]  /*0190*/  LDG.E R7, desc[UR4][R10.64] ;  /* 0x000000040a077981 */ /* 0x000ea8000c1e1900 */
[----:B------:R-:W3:Y:S01]  /*01a0*/  LDG.E R0, desc[UR4][R12.64] ;  /* 0x000000040c007981 */ /* 0x000ee2000c1e1900 */
[----:B------:R-:W-:Y:S01]  /*01b0*/  FADD R2, -R5, 1 ;  /* 0x3f80000005027421 */ /* 0x000fe20000000100 */
[----:B------:R-:W-:-:S03]  /*01c0*/  FSETP.GEU.AND P0, PT, |R4|, 1.175494350822287508e-38, PT ;  /* 0x008000000400780b */ /* 0x000fc60003f0e200 */
[----:B--2---:R-:W-:-:S04]  /*01d0*/  FMUL R2, R2, R7 ;  /* 0x0000000702027220 */ /* 0x004fc80000400000 */
[----:B------:R-:W-:-:S04]  /*01e0*/  FMUL R7, R7, R2 ;  /* 0x0000000207077220 */ /* 0x000fc80000400000 */
[----:B---3--:R-:W-:Y:S01]  /*01f0*/  FFMA R0, R0, R5, R7 ;  /* 0x0000000500007223 */ /* 0x008fe20000000007 */
[----:B------:R-:W-:-:S05]  /*0200*/  FMUL R5, |R4|, 16777216 ;  /* 0x4b80000004057820 */ /* 0x000fca0000400200 */
[----:B------:R-:W-:-:S05]  /*0210*/  FSEL R5, R5, |R4|, !P0 ;  /* 0x4000000405057208 */ /* 0x000fca0004000000 */
[----:B0-----:R-:W-:-:S05]  /*0220*/  VIADD R3, R5, 0xc0cafb0d ;  /* 0xc0cafb0d05037836 */ /* 0x001fca0000000000 */
[----:B------:R-:W-:-:S05]  /*0230*/  LOP3.LUT R10, R3, 0xff800000, RZ, 0xc0, !PT ;  /* 0xff800000030a7812 */ /* 0x000fca00078ec0ff */
[----:B------:R-:W-:-:S04]  /*0240*/  IMAD.IADD R5, R5, 0x1, -R10 ;  /* 0x0000000105057824 */ /* 0x000fc800078e0a0a */
[----:B------:R-:W-:-:S06]  /*0250*/  FADD R7, R5, 1 ;  /* 0x3f80000005077421 */ /* 0x000fcc0000000000 */
[----:B------:R-:W0:Y:S01]  /*0260*/  MUFU.RCP R7, R7 ;  /* 0x0000000700077308 */ /* 0x000e220000001000 */
[----:B------:R-:W-:Y:S01]  /*0270*/  FADD R5, R5, -1 ;  /* 0xbf80000005057421 */ /* 0x000fe20000000000 */
[----:B------:R1:W-:Y:S01]  /*0280*/  STG.E desc[UR4][R12.64], R0 ;  /* 0x000000000c007986 */ /* 0x0003e2000c101904 */
[----:B------:R-:W-:Y:S02]  /*0290*/  FSEL R3, RZ, -24, P0 ;  /* 0xc1c00000ff037808 */ /* 0x000fe40000000000 */
[----:B------:R-:W-:Y:S01]  /*02a0*/  I2FP.F32.S32 R10, R10 ;  /* 0x0000000a000a7245 */ /* 0x000fe20000201400 */
[----:B------:R0:W5:Y:S01]  /*02b0*/  LDG.E R2, desc[UR4][R8.64] ;  /* 0x0000000408027981 */ /* 0x000162000c1e1900 */
[----:B-1----:R-:W-:Y:S01]  /*02c0*/  FADD R12, R5, R5 ;  /* 0x00000005050c7221 */ /* 0x002fe20000000000 */
[----:B------:R-:W-:-:S03]  /*02d0*/  HFMA2 R13, -RZ, RZ, 0.771484375, 0.21533203125 ;  /* 0x3a2c32e4ff0d7431 */ /* 0x000fc600000001ff */
[----:B0-----:R-:W-:Y:S01]  /*02e0*/  FMUL R9, R7, R12 ;  /* 0x0000000c07097220 */ /* 0x001fe20000400000 */
[----:B------:R-:W-:-:S03]  /*02f0*/  FFMA R10, R10, 1.1920928955078125e-07, R3 ;  /* 0x340000000a0a7823 */ /* 0x000fc60000000003 */
[----:B------:R-:W-:Y:S01]  /*0300*/  FADD R11, R5, -R9 ;  /* 0x80000009050b7221 */ /* 0x000fe20000000000 */
[C---:B------:R-:W-:Y:S01]  /*0310*/  FMUL R8, R9.reuse, R9 ;  /* 0x0000000909087220 */ /* 0x040fe20000400000 */
[----:B------:R-:W-:Y:S02]  /*0320*/  FFMA R3, R9, 1.4426950216293334961, R10 ;  /* 0x3fb8aa3b09037823 */ /* 0x000fe4000000000a */
[----:B------:R-:W-:Y:S01]  /*0330*/  FADD R12, R11, R11 ;  /* 0x0000000b0b0c7221 */ /* 0x000fe20000000000 */
[----:B------:R-:W-:Y:S01]  /*0340*/  FFMA R11, R8, R13, 0.0032181653659790754318 ;  /* 0x3b52e7db080b7423 */ /* 0x000fe2000000000d */
[----:B------:R-:W-:Y:S01]  /*0350*/  FADD R10, R10, -R3 ;  /* 0x800000030a0a7221 */ /* 0x000fe20000000000 */
[----:B------:R-:W0:Y:S01]  /*0360*/  LDC R13, c[0x0][0x3b0] ;  /* 0x0000ec00ff0d7b82 */ /* 0x000e220000000800 */
[----:B------:R-:W-:Y:S01]  /*0370*/  FFMA R12, R5, -R9, R12 ;  /* 0x80000009050c7223 */ /* 0x000fe2000000000c */
[----:B------:R-:W-:Y:S01]  /*0380*/  FFMA R11, R8, R11, 0.018033718690276145935 ;  /* 0x3c93bb73080b7423 */ /* 0x000fe2000000000b */
[----:B------:R-:W-:-:S02]  /*0390*/  FFMA R5, R9, 1.4426950216293334961, R10 ;  /* 0x3fb8aa3b09057823 */ /* 0x000fc4000000000a */
[----:B------:R-:W-:Y:S01]  /*03a0*/  FMUL R12, R7, R12 ;  /* 0x0000000c070c7220 */ /* 0x000fe20000400000 */
[----:B------:R-:W-:-:S03]  /*03b0*/  FFMA R11, R8, R11, 0.12022458761930465698 ;  /* 0x3df6384f080b7423 */ /* 0x000fc6000000000b */
[----:B------:R-:W-:Y:S01]  /*03c0*/  FFMA R10, R12, 1.4426950216293334961, R5 ;  /* 0x3fb8aa3b0c0a7823 */ /* 0x000fe20000000005 */
[----:B------:R-:W-:-:S03]  /*03d0*/  FMUL R8, R8, R11 ;  /* 0x0000000b08087220 */ /* 0x000fc60000400000 */
[----:B------:R-:W-:Y:S01]  /*03e0*/  FFMA R5, R9, 1.9251366722983220825e-08, R10 ;  /* 0x32a55e3409057823 */ /* 0x000fe2000000000a */
[----:B------:R-:W-:-:S04]  /*03f0*/  FMUL R7, R8, 3 ;  /* 0x4040000008077820 */ /* 0x000fc80000400000 */
[----:B------:R-:W-:-:S04]  /*0400*/  FFMA R5, R12, R7, R5 ;  /* 0x000000070c057223 */ /* 0x000fc80000000005 */
[----:B------:R-:W-:Y:S01]  /*0410*/  FFMA R10, R9, R8, R5 ;  /* 0x00000008090a7223 */ /* 0x000fe20000000005 */
[----:B0-----:R-:W-:-:S03]  /*0420*/  I2FP.F32.S32 R5, R13 ;  /* 0x0000000d00057245 */ /* 0x001fc60000201400 */
[----:B------:R-:W-:-:S04]  /*0430*/  FADD R12, R3, R10 ;  /* 0x0000000a030c7221 */ /* 0x000fc80000000000 */
[----:B------:R-:W-:-:S04]  /*0440*/  FMUL R8, R5, R12 ;  /* 0x0000000c05087220 */ /* 0x000fc80000400000 */
[----:B------:R-:W0:Y:S01]  /*0450*/  FRND R7, R8 ;  /* 0x0000000800077307 */ /* 0x000e220000201000 */
[----:B------:R-:W-:-:S04]  /*0460*/  FADD R3, -R3, R12 ;  /* 0x0000000c03037221 */ /* 0x000fc80000000100 */
[----:B------:R-:W-:Y:S01]  /*0470*/  FADD R10, R10, -R3 ;  /* 0x800000030a0a7221 */ /* 0x000fe20000000000 */
[----:B------:R-:W-:-:S04]  /*0480*/  FFMA R3, R5, R12, -R8 ;  /* 0x0000000c05037223 */ /* 0x000fc80000000808 */
[----:B------:R-:W-:Y:S01]  /*0490*/  FFMA R3, R5, R10, R3 ;  /* 0x0000000a05037223 */ /* 0x000fe20000000003 */
[----:B------:R-:W-:Y:S02]  /*04a0*/  IMAD.MOV.U32 R9, RZ, RZ, 0x391fcb8e ;  /* 0x391fcb8eff097424 */ /* 0x000fe400078e00ff */
[----:B0-----:R-:W-:-:S04]  /*04b0*/  FADD R10, R8, -R7 ;  /* 0x80000007080a7221 */ /* 0x001fc80000000000 */
[----:B------:R-:W-:-:S04]  /*04c0*/  FADD R10, R3, R10 ;  /* 0x0000000a030a7221 */ /* 0x000fc80000000000 */
[----:B------:R-:W-:-:S04]  /*04d0*/  FFMA R3, R10, R9, 0.0013391353422775864601 ;  /* 0x3aaf85ed0a037423 */ /* 0x000fc80000000009 */
[----:B------:R-:W-:Y:S01]  /*04e0*/  FFMA R3, R10, R3, 0.0096188392490148544312 ;  /* 0x3c1d98560a037423 */ /* 0x000fe20000000003 */
[----:B------:R-:W-:-:S03]  /*04f0*/  FSETP.GT.AND P0, PT, R7, RZ, PT ;  /* 0x000000ff0700720b */ /* 0x000fc60003f04000 */
[C---:B------:R-:W-:Y:S01]  /*0500*/  FFMA R9, R10.reuse, R3, 0.055503588169813156128 ;  /* 0x3d6357bb0a097423 */ /* 0x040fe20000000003 */
[----:B------:R-:W-:Y:S01]  /*0510*/  FMUL R3, R5, 0.5 ;  /* 0x3f00000005037820 */ /* 0x000fe20000400000 */
[----:B------:R-:W0:Y:S01]  /*0520*/  F2I.NTZ R11, R8 ;  /* 0x00000008000b7305 */ /* 0x000e220000203100 */
[----:B------:R-:W-:Y:S02]  /*0530*/  SEL R12, RZ, 0x83000000, P0 ;  /* 0x83000000ff0c7807 */ /* 0x000fe40000000000 */
[----:B------:R-:W-:Y:S01]  /*0540*/  ISETP.NE.AND P0, PT, R13, RZ, PT ;  /* 0x000000ff0d00720c */ /* 0x000fe20003f05270 */
[----:B------:R-:W-:-:S04]  /*0550*/  FFMA R9, R10, R9, 0.24022644758224487305 ;  /* 0x3e75fdec0a097423 */ /* 0x000fc80000000009 */
[----:B------:R-:W1:Y:S01]  /*0560*/  FRND.TRUNC R3, R3 ;  /* 0x0000000300037307 */ /* 0x000e62000020d000 */
[----:B------:R-:W-:Y:S01]  /*0570*/  FSETP.EQ.OR P2, PT, R4, 1, !P0 ;  /* 0x3f8000000400780b */ /* 0x000fe20004742400 */
[----:B------:R-:W-:Y:S01]  /*0580*/  FFMA R9, R10, R9, 0.69314718246459960938 ;  /* 0x3f3172180a097423 */ /* 0x000fe20000000009 */
[----:B------:R-:W-:Y:S01]  /*0590*/  FSETP.GT.AND P1, PT, |R8|, 152, PT ;  /* 0x431800000800780b */ /* 0x000fe20003f24200 */
[----:B------:R-:W-:Y:S02]  /*05a0*/  VIADD R14, R12, 0x7f000000 ;  /* 0x7f0000000c0e7836 */ /* 0x000fe40000000000 */
[----:B------:R-:W-:Y:S01]  /*05b0*/  FFMA R9, R10, R9, 1 ;  /* 0x3f8000000a097423 */ /* 0x000fe20000000009 */
[----:B0-----:R-:W-:Y:S02]  /*05c0*/  LEA R12, R11, -R12, 0x17 ;  /* 0x8000000c0b0c7211 */ /* 0x001fe400078eb8ff */
[----:B------:R-:W-:Y:S01]  /*05d0*/  FSETP.GEU.AND P3, PT, R8, RZ, PT ;  /* 0x000000ff0800720b */ /* 0x000fe20003f6e000 */
[----:B------:R-:W-:Y:S01]  /*05e0*/  FMUL R9, R9, R14 ;  /* 0x0000000e09097220 */ /* 0x000fe20000400000 */
[----:B-1----:R-:W-:-:S03]  /*05f0*/  FADD R8, R3, R3 ;  /* 0x0000000303087221 */ /* 0x002fc60000000000 */
[----:B------:R-:W-:Y:S01]  /*0600*/  FMUL R9, R9, R12 ;  /* 0x0000000c09097220 */ /* 0x000fe20000400000 */
[----:B------:R-:W-:Y:S01]  /*0610*/  IMAD.MOV.U32 R3, RZ, RZ, 0x3f800000 ;  /* 0x3f800000ff037424 */ /* 0x000fe200078e00ff */
[----:B------:R-:W-:Y:S01]  /*0620*/  @P1 FSEL R9, RZ, +INF , !P3 ;  /* 0x7f800000ff091808 */ /* 0x000fe20005800000 */
[----:B------:R-:W-:Y:S01]  /*0630*/  FADD R7, R5, -R8 ;  /* 0x8000000805077221 */ /* 0x000fe20000000000 */
[----:B------:R-:W-:Y:S06]  /*0640*/  @P2 BRA `(.L_x_0) ;  /* 0x0000000000502947 */ /* 0x000fec0003800000 */
[----:B------:R-:W-:-:S04]  /*0650*/  FSETP.NAN.AND P1, PT, |R5|, |R5|, PT ;  /* 0x400000050500720b */ /* 0x000fc80003f28200 */
[----:B------:R-:W-:-:S13]  /*0660*/  FSETP.NUM.AND P1, PT, |R4|, |R4|, !P1 ;  /* 0x400000040400720b */ /* 0x000fda0004f27200 */
[----:B------:R-:W-:Y:S01]  /*0670*/  @!P1 FADD R3, R5, R4 ;  /* 0x0000000405039221 */ /* 0x000fe20000000000 */
[----:B------:R-:W-:Y:S06]  /*0680*/  @!P1 BRA `(.L_x_0) ;  /* 0x0000000000409947 */ /* 0x000fec0003800000 */
[C---:B------:R-:W-:Y:S02]  /*0690*/  FSETP.NEU.AND P1, PT, |R4|.reuse, +INF , PT ;  /* 0x7f8000000400780b */ /* 0x040fe40003f2d200 */
[----:B------:R-:W-:-:S13]  /*06a0*/  FSETP.NEU.AND P2, PT, R4, RZ, PT ;  /* 0x000000ff0400720b */ /* 0x000fda0003f4d000 */
[----:B------:R-:W-:Y:S05]  /*06b0*/  @P1 BRA P2, `(.L_x_1) ;  /* 0x0000000000181947 */ /* 0x000fea0001000000 */
[----:B------:R-:W-:Y:S01]  /*06c0*/  ISETP.GE.AND P2, PT, R13, RZ, PT ;  /* 0x000000ff0d00720c */ /* 0x000fe20003f46270 */
[----:B------:R-:W-:Y:S01]  /*06d0*/  FADD R3, R4, R4 ;  /* 0x0000000404037221 */ /* 0x000fe20000000000 */
[----:B------:R-:W-:-:S11]  /*06e0*/  FSETP.NEU.AND P1, PT, |R7|, 1, PT ;  /* 0x3f8000000700780b */ /* 0x000fd60003f2d200 */
[----:B------:R-:W-:-:S04]  /*06f0*/  @!P2 LOP3.LUT R3, R3, 0x7f800000, RZ, 0x3c, !PT ;  /* 0x7f8000000303a812 */ /* 0x000fc800078e3cff */
[----:B------:R-:W-:Y:S01]  /*0700*/  @P1 LOP3.LUT R3, R3, 0x7fffffff, RZ, 0xc0, !PT ;  /* 0x7fffffff03031812 */ /* 0x000fe200078ec0ff */
[----:B------:R-:W-:Y:S06]  /*0710*/  BRA `(.L_x_0) ;  /* 0x00000000001c7947 */ /* 0x000fec0003800000 */
.L_x_1:
[----:B------:R-:W-:Y:S02]  /*0720*/  FSETP.NEU.AND P1, PT, |R5|, +INF , PT ;  /* 0x7f8000000500780b */ /* 0x000fe40003f2d200 */
[----:B------:R-:W-:-:S13]  /*0730*/  FSETP.EQ.AND P2, PT, R4, -1, PT ;  /* 0xbf8000000400780b */ /* 0x000fda0003f42000 */
[----:B------:R-:W-:Y:S05]  /*0740*/  @!P1 BRA P2, `(.L_x_0) ;  /* 0x0000000000109947 */ /* 0x000fea0001000000 */
[----:B------:R-:W-:Y:S01]  /*0750*/  FSETP.GEU.AND P1, PT, R4, RZ, PT ;  /* 0x000000ff0400720b */ /* 0x000fe20003f2e000 */
[----:B------:R-:W-:-:S12]  /*0760*/  IMAD.MOV.U32 R3, RZ, RZ, R9 ;  /* 0x000000ffff037224 */ /* 0x000fd800078e0009 */
[----:B------:R-:W-:-:S04]  /*0770*/  @!P1 FSETP.NEU.AND P2, PT, |R7|, 1, PT ;  /* 0x3f8000000700980b */ /* 0x000fc80003f4d200 */
[----:B------:R-:W-:-:S09]  /*0780*/  @!P1 FSEL R3, R9, -R9, P2 ;  /* 0x8000000909039208 */ /* 0x000fd20001000000 */
.L_x_0:
[----:B------:R-:W-:Y:S01]  /*0790*/  FADD R11, -R3, 1 ;  /* 0x3f800000030b7421 */ /* 0x000fe20000000100 */
[----:B------:R-:W-:Y:S01]  /*07a0*/  BSSY.RECONVERGENT B0, `(.L_x_2) ;  /* 0x000000e000007945 */ /* 0x000fe20003800200 */
[----:B------:R-:W-:Y:S02]  /*07b0*/  MOV R8, 0x3f800000 ;  /* 0x3f80000000087802 */ /* 0x000fe40000000f00 */
[----:B------:R-:W0:Y:S08]  /*07c0*/  MUFU.RCP R3, R11 ;  /* 0x0000000b00037308 */ /* 0x000e300000001000 */
[----:B-----5:R-:W1:Y:S01]  /*07d0*/  FCHK P1, R2, R11 ;  /* 0x0000000b02007302 */ /* 0x020e620000020000 */
[----:B0-----:R-:W-:-:S04]  /*07e0*/  FFMA R4, -R11, R3, 1 ;  /* 0x3f8000000b047423 */ /* 0x001fc80000000103 */
[----:B------:R-:W-:-:S04]  /*07f0*/  FFMA R3, R3, R4, R3 ;  /* 0x0000000403037223 */ /* 0x000fc80000000003 */
[----:B------:R-:W-:-:S04]  /*0800*/  FFMA R4, R2, R3, RZ ;  /* 0x0000000302047223 */ /* 0x000fc800000000ff */
[----:B------:R-:W-:-:S04]  /*0810*/  FFMA R9, -R11, R4, R2 ;  /* 0x000000040b097223 */ /* 0x000fc80000000102 */
[----:B------:R-:W-:Y:S01]  /*0820*/  FFMA R4, R3, R9, R4 ;  /* 0x0000000903047223 */ /* 0x000fe20000000004 */
[----:B-1----:R-:W-:Y:S06]  /*0830*/  @!P1 BRA `(.L_x_3) ;  /* 0x0000000000109947 */ /* 0x002fec0003800000 */
[----:B------:R-:W-:Y:S01]  /*0840*/  IMAD.MOV.U32 R3, RZ, RZ, R11 ;  /* 0x000000ffff037224 */ /* 0x000fe200078e000b */
[----:B------:R-:W-:-:S07]  /*0850*/  MOV R10, 0x870 ;  /* 0x00000870000a7802 */ /* 0x000fce0000000f00 */
[----:B------:R-:W-:Y:S05]  /*0860*/  CALL.REL.NOINC `($__internal_2_$__cuda_sm3x_div_rn_noftz_f32_slowpath) ;  /* 0x0000001000207944 */ /* 0x000fea0003c00000 */
[----:B------:R-:W-:-:S07]  /*0870*/  IMAD.MOV.U32 R4, RZ, RZ, R2 ;  /* 0x000000ffff047224 */ /* 0x000fce00078e0002 */
.L_x_3:
[----:B------:R-:W-:Y:S05]  /*0880*/  BSYNC.RECONVERGENT B0 ;  /* 0x0000000000007941 */ /* 0x000fea0003800200 */
.L_x_2:
[----:B------:R-:W0:Y:S01]  /*0890*/  LDC R2, c[0x0][0x3a4] ;  /* 0x0000e900ff027b82 */ /* 0x000e220000000800 */
[----:B------:R-:W-:Y:S02]  /*08a0*/  IMAD.MOV.U32 R16, RZ, RZ, 0x3a2c32e4 ;  /* 0x3a2c32e4ff107424 */ /* 0x000fe400078e00ff */
[C---:B0-----:R-:W-:Y:S01]  /*08b0*/  FMUL R3, |R2|.reuse, 16777216 ;  /* 0x4b80000002037820 */ /* 0x041fe20000400200 */
[C---:B------:R-:W-:Y:S02]  /*08c0*/  FSETP.GEU.AND P1, PT, |R2|.reuse, 1.175494350822287508e-38, PT ;  /* 0x008000000200780b */ /* 0x040fe40003f2e200 */
[----:B------:R-:W-:Y:S02]  /*08d0*/  FSETP.EQ.OR P0, PT, R2, 1, !P0 ;  /* 0x3f8000000200780b */ /* 0x000fe40004702400 */
[----:B------:R-:W-:-:S04]  /*08e0*/  FSEL R3, R3, |R2|, !P1 ;  /* 0x4000000203037208 */ /* 0x000fc80004800000 */
[----:B------:R-:W-:-:S04]  /*08f0*/  IADD3 R9, PT, PT, R3, -0x3f3504f3, RZ ;  /* 0xc0cafb0d03097810 */ /* 0x000fc80007ffe0ff */
[----:B------:R-:W-:-:S05]  /*0900*/  LOP3.LUT R10, R9, 0xff800000, RZ, 0xc0, !PT ;  /* 0xff800000090a7812 */ /* 0x000fca00078ec0ff */
[----:B------:R-:W-:Y:S01]  /*0910*/  IMAD.IADD R3, R3, 0x1, -R10 ;  /* 0x0000000103037824 */ /* 0x000fe200078e0a0a */
[----:B------:R-:W-:-:S03]  /*0920*/  I2FP.F32.S32 R10, R10 ;  /* 0x0000000a000a7245 */ /* 0x000fc60000201400 */
[C---:B------:R-:W-:Y:S01]  /*0930*/  FADD R11, R3.reuse, 1 ;  /* 0x3f800000030b7421 */ /* 0x040fe20000000000 */
[----:B------:R-:W-:Y:S01]  /*0940*/  FADD R12, R3, -1 ;  /* 0xbf800000030c7421 */ /* 0x000fe20000000000 */
[----:B------:R-:W-:-:S03]  /*0950*/  FSEL R3, RZ, -24, P1 ;  /* 0xc1c00000ff037808 */ /* 0x000fc60000800000 */
[----:B------:R-:W-:Y:S01]  /*0960*/  FADD R14, R12, R12 ;  /* 0x0000000c0c0e7221 */ /* 0x000fe20000000000 */
[----:B------:R-:W0:Y:S01]  /*0970*/  MUFU.RCP R11, R11 ;  /* 0x0000000b000b7308 */ /* 0x000e220000001000 */
[----:B------:R-:W-:Y:S02]  /*0980*/  FFMA R10, R10, 1.1920928955078125e-07, R3 ;  /* 0x340000000a0a7823 */ /* 0x000fe40000000003 */
[----:B0-----:R-:W-:-:S04]  /*0990*/  FMUL R9, R11, R14 ;  /* 0x0000000e0b097220 */ /* 0x001fc80000400000 */
[----:B------:R-:W-:Y:S01]  /*09a0*/  FADD R14, R12, -R9 ;  /* 0x800000090c0e7221 */ /* 0x000fe20000000000 */
[CC--:B------:R-:W-:Y:S01]  /*09b0*/  FMUL R13, R9.reuse, R9.reuse ;  /* 0x00000009090d7220 */ /* 0x0c0fe20000400000 */
[----:B------:R-:W-:Y:S02]  /*09c0*/  FFMA R3, R9, 1.4426950216293334961, R10 ;  /* 0x3fb8aa3b09037823 */ /* 0x000fe4000000000a */
[----:B------:R-:W-:Y:S01]  /*09d0*/  FADD R15, R14, R14 ;  /* 0x0000000e0e0f7221 */ /* 0x000fe20000000000 */
[C---:B------:R-:W-:Y:S01]  /*09e0*/  FFMA R14, R13.reuse, R16, 0.0032181653659790754318 ;  /* 0x3b52e7db0d0e7423 */ /* 0x040fe20000000010 */
[----:B------:R-:W-:Y:S02]  /*09f0*/  FADD R10, R10, -R3 ;  /* 0x800000030a0a7221 */ /* 0x000fe40000000000 */
        /* <DEDUP_REMOVED lines=10> */
[----:B------:R-:W-:-:S04]  /*0aa0*/  FFMA R14, R9, R14, R11 ;  /* 0x0000000e090e7223 */ /* 0x000fc8000000000b */
[----:B------:R-:W-:-:S04]  /*0ab0*/  FADD R12, R3, R14 ;  /* 0x0000000e030c7221 */ /* 0x000fc80000000000 */
[----:B------:R-:W-:Y:S01]  /*0ac0*/  FMUL R10, R5, R12 ;  /* 0x0000000c050a7220 */ /* 0x000fe20000400000 */
[----:B------:R-:W-:-:S03]  /*0ad0*/  FADD R3, -R3, R12 ;  /* 0x0000000c03037221 */ /* 0x000fc60000000100 */
[----:B------:R-:W0:Y:S01]  /*0ae0*/  FRND R9, R10 ;  /* 0x0000000a00097307 */ /* 0x000e220000201000 */
[----:B------:R-:W-:Y:S01]  /*0af0*/  FADD R14, R14, -R3 ;  /* 0x800000030e0e7221 */ /* 0x000fe20000000000 */
[----:B------:R-:W-:Y:S01]  /*0b00*/  FFMA R3, R5, R12, -R10 ;  /* 0x0000000c05037223 */ /* 0x000fe2000000080a */
[----:B------:R-:W-:-:S03]  /*0b10*/  FSETP.GEU.AND P2, PT, R10, RZ, PT ;  /* 0x000000ff0a00720b */ /* 0x000fc60003f4e000 */
[----:B------:R-:W-:Y:S01]  /*0b20*/  FFMA R3, R5, R14, R3 ;  /* 0x0000000e05037223 */ /* 0x000fe20000000003 */
[----:B------:R-:W-:Y:S01]  /*0b30*/  MOV R14, 0x391fcb8e ;  /* 0x391fcb8e000e7802 */ /* 0x000fe20000000f00 */
[----:B------:R-:W1:Y:S01]  /*0b40*/  F2I.NTZ R11, R10 ;  /* 0x0000000a000b7305 */ /* 0x000e620000203100 */
[----:B0-----:R-:W-:Y:S01]  /*0b50*/  FADD R12, R10, -R9 ;  /* 0x800000090a0c7221 */ /* 0x001fe20000000000 */
[----:B------:R-:W-:-:S03]  /*0b60*/  FSETP.GT.AND P1, PT, R9, RZ, PT ;  /* 0x000000ff0900720b */ /* 0x000fc60003f24000 */
[----:B------:R-:W-:-:S04]  /*0b70*/  FADD R3, R3, R12 ;  /* 0x0000000c03037221 */ /* 0x000fc80000000000 */
[C---:B------:R-:W-:Y:S01]  /*0b80*/  FFMA R12, R3.reuse, R14, 0.0013391353422775864601 ;  /* 0x3aaf85ed030c7423 */ /* 0x040fe2000000000e */
[----:B------:R-:W-:Y:S02]  /*0b90*/  SEL R14, RZ, 0x83000000, P1 ;  /* 0x83000000ff0e7807 */ /* 0x000fe40000800000 */
[----:B------:R-:W-:Y:S01]  /*0ba0*/  FSETP.GT.AND P1, PT, |R10|, 152, PT ;  /* 0x431800000a00780b */ /* 0x000fe20003f24200 */
[C---:B------:R-:W-:Y:S02]  /*0bb0*/  FFMA R12, R3.reuse, R12, 0.0096188392490148544312 ;  /* 0x3c1d9856030c7423 */ /* 0x040fe4000000000c */
[----:B------:R-:W-:Y:S02]  /*0bc0*/  VIADD R9, R14, 0x7f000000 ;  /* 0x7f0000000e097836 */ /* 0x000fe40000000000 */
[----:B------:R-:W-:Y:S01]  /*0bd0*/  FFMA R12, R3, R12, 0.055503588169813156128 ;  /* 0x3d6357bb030c7423 */ /* 0x000fe2000000000c */
[----:B-1----:R-:W-:-:S03]  /*0be0*/  IMAD R14, R11, 0x800000, -R14 ;  /* 0x008000000b0e7824 */ /* 0x002fc600078e0a0e */
[----:B------:R-:W-:-:S04]  /*0bf0*/  FFMA R12, R3, R12, 0.24022644758224487305 ;  /* 0x3e75fdec030c7423 */ /* 0x000fc8000000000c */
[----:B------:R-:W-:-:S04]  /*0c00*/  FFMA R12, R3, R12, 0.69314718246459960938 ;  /* 0x3f317218030c7423 */ /* 0x000fc8000000000c */
[----:B------:R-:W-:-:S04]  /*0c10*/  FFMA R12, R3, R12, 1 ;  /* 0x3f800000030c7423 */ /* 0x000fc8000000000c */
[----:B------:R-:W-:-:S04]  /*0c20*/  FMUL R9, R12, R9 ;  /* 0x000000090c097220 */ /* 0x000fc80000400000 */
[----:B------:R-:W-:Y:S01]  /*0c30*/  FMUL R9, R9, R14 ;  /* 0x0000000e09097220 */ /* 0x000fe20000400000 */
[----:B------:R-:W-:Y:S01]  /*0c40*/  @P1 FSEL R9, RZ, +INF , !P2 ;  /* 0x7f800000ff091808 */ /* 0x000fe20005000000 */
        /* <DEDUP_REMOVED lines=8> */
[----:B------:R-:W0:Y:S01]  /*0cd0*/  LDC R3, c[0x0][0x3b0] ;  /* 0x0000ec00ff037b82 */ /* 0x000e220000000800 */
[----:B------:R-:W-:Y:S01]  /*0ce0*/  FSETP.NEU.AND P0, PT, |R7|, 1, PT ;  /* 0x3f8000000700780b */ /* 0x000fe20003f0d200 */
[----:B------:R-:W-:Y:S01]  /*0cf0*/  FADD R8, R2, R2 ;  /* 0x0000000202087221 */ /* 0x000fe20000000000 */
[----:B0-----:R-:W-:-:S13]  /*0d00*/  ISETP.GE.AND P1, PT, R3, RZ, PT ;  /* 0x000000ff0300720c */ /* 0x001fda0003f26270 */
[----:B------:R-:W-:-:S04]  /*0d10*/  @!P1 LOP3.LUT R8, R8, 0x7f800000, RZ, 0x3c, !PT ;  /* 0x7f80000008089812 */ /* 0x000fc800078e3cff */
[----:B------:R-:W-:Y:S01]  /*0d20*/  @P0 LOP3.LUT R8, R8, 0x7fffffff, RZ, 0xc0, !PT ;  /* 0x7fffffff08080812 */ /* 0x000fe200078ec0ff */
[----:B------:R-:W-:Y:S06]  /*0d30*/  BRA `(.L_x_4) ;  /* 0x00000000001c7947 */ /* 0x000fec0003800000 */
.L_x_5:
[----:B------:R-:W-:Y:S02]  /*0d40*/  FSETP.NEU.AND P0, PT, |R5|, +INF , PT ;  /* 0x7f8000000500780b */ /* 0x000fe40003f0d200 */
[----:B------:R-:W-:-:S13]  /*0d50*/  FSETP.EQ.AND P1, PT, R2, -1, PT ;  /* 0xbf8000000200780b */ /* 0x000fda0003f22000 */
[----:B------:R-:W-:Y:S05]  /*0d60*/  @!P0 BRA P1, `(.L_x_4) ;  /* 0x0000000000108947 */ /* 0x000fea0000800000 */
[----:B------:R-:W-:Y:S02]  /*0d70*/  FSETP.GEU.AND P0, PT, R2, RZ, PT ;  /* 0x000000ff0200720b */ /* 0x000fe40003f0e000 */
[----:B------:R-:W-:-:S11]  /*0d80*/  MOV R8, R9 ;  /* 0x0000000900087202 */ /* 0x000fd60000000f00 */
[----:B------:R-:W-:-:S04]  /*0d90*/  @!P0 FSETP.NEU.AND P1, PT, |R7|, 1, PT ;  /* 0x3f8000000700880b */ /* 0x000fc80003f2d200 */
[----:B------:R-:W-:-:S09]  /*0da0*/  @!P0 FSEL R8, R9, -R9, P1 ;  /* 0x8000000909088208 */ /* 0x000fd20000800000 */
.L_x_4:
[----:B------:R-:W-:Y:S01]  /*0db0*/  FADD R7, -R8, 1 ;  /* 0x3f80000008077421 */ /* 0x000fe20000000100 */
[----:B------:R-:W-:Y:S03]  /*0dc0*/  BSSY.RECONVERGENT B0, `(.L_x_6) ;  /* 0x000000e000007945 */ /* 0x000fe60003800200 */
[----:B------:R-:W0:Y:S08]  /*0dd0*/  MUFU.RCP R2, R7 ;  /* 0x0000000700027308 */ /* 0x000e300000001000 */
[----:B------:R-:W1:Y:S01]  /*0de0*/  FCHK P0, R0, R7 ;  /* 0x0000000700007302 */ /* 0x000e620000000000 */
[----:B0-----:R-:W-:-:S04]  /*0df0*/  FFMA R3, -R7, R2, 1 ;  /* 0x3f80000007037423 */ /* 0x001fc80000000102 */
[----:B------:R-:W-:-:S04]  /*0e00*/  FFMA R3, R2, R3, R2 ;  /* 0x0000000302037223 */ /* 0x000fc80000000002 */
[----:B------:R-:W-:-:S04]  /*0e10*/  FFMA R2, R0, R3, RZ ;  /* 0x0000000300027223 */ /* 0x000fc800000000ff */
[----:B------:R-:W-:-:S04]  /*0e20*/  FFMA R5, -R7, R2, R0 ;  /* 0x0000000207057223 */ /* 0x000fc80000000100 */
[----:B------:R-:W-:Y:S01]  /*0e30*/  FFMA R8, R3, R5, R2 ;  /* 0x0000000503087223 */ /* 0x000fe20000000002 */
[----:B-1----:R-:W-:Y:S06]  /*0e40*/  @!P0 BRA `(.L_x_7) ;  /* 0x0000000000148947 */ /* 0x002fec0003800000 */
[----:B------:R-:W-:Y:S01]  /*0e50*/  IMAD.MOV.U32 R2, RZ, RZ, R0 ;  /* 0x000000ffff027224 */ /* 0x000fe200078e0000 */
[----:B------:R-:W-:Y:S01]  /*0e60*/  MOV R10, 0xe90 ;  /* 0x00000e90000a7802 */ /* 0x000fe20000000f00 */
[----:B------:R-:W-:-:S07]  /*0e70*/  IMAD.MOV.U32 R3, RZ, RZ, R7 ;  /* 0x000000ffff037224 */ /* 0x000fce00078e0007 */
[----:B------:R-:W-:Y:S05]  /*0e80*/  CALL.REL.NOINC `($__internal_2_$__cuda_sm3x_div_rn_noftz_f32_slowpath) ;  /* 0x0000000800987944 */ /* 0x000fea0003c00000 */
[----:B------:R-:W-:-:S07]  /*0e90*/  MOV R8, R2 ;  /* 0x0000000200087202 */ /* 0x000fce0000000f00 */
.L_x_7:
[----:B------:R-:W-:Y:S05]  /*0ea0*/  BSYNC.RECONVERGENT B0 ;  /* 0x0000000000007941 */ /* 0x000fea0003800200 */
.L_x_6:
[----:B------:R-:W0:Y:S01]  /*0eb0*/  LDC.64 R2, c[0x0][0x388] ;  /* 0x0000e200ff027b82 */ /* 0x000e220000000a00 */
[----:B------:R-:W1:Y:S01]  /*0ec0*/  LDCU UR6, c[0x0][0x3a8] ;  /* 0x00007500ff0677ac */ /* 0x000e620008000800 */
[----:B0-----:R-:W-:-:S05]  /*0ed0*/  IMAD.WIDE R6, R6, 0x4, R2 ;  /* 0x0000000406067825 */ /* 0x001fca00078e0202 */
[----:B------:R-:W2:Y:S01]  /*0ee0*/  LDG.E R5, desc[UR4][R6.64] ;  /* 0x0000000406057981 */ /* 0x000ea2000c1e1900 */
[----:B------:R-:W-:Y:S02]  /*0ef0*/  VIADD R0, R8, 0xf3000000 ;  /* 0xf300000008007836 */ /* 0x000fe40000000000 */
[----:B-1----:R-:W-:Y:S01]  /*0f00*/  FMUL R10, R4, UR6 ;  /* 0x00000006040a7c20 */ /* 0x002fe20008400000 */
[----:B------:R0:W1:Y:S01]  /*0f10*/  MUFU.RSQ R9, R8 ;  /* 0x0000000800097308 */ /* 0x0000620000001400 */
[----:B------:R-:W-:Y:S01]  /*0f20*/  BSSY.RECONVERGENT B0, `(.L_x_8) ;  /* 0x000000d000007945 */ /* 0x000fe20003800200 */
[----:B------:R-:W-:-:S06]  /*0f30*/  ISETP.GT.U32.AND P0, PT, R0, 0x727fffff, PT ;  /* 0x727fffff0000780c */ /* 0x000fcc0003f04070 */
[----:B------:R-:W3:Y:S08]  /*0f40*/  F2F.F64.F32 R10, R10 ;  /* 0x0000000a000a7310 */ /* 0x000ef00000201800 */
[----:B--2---:R-:W2:Y:S01]  /*0f50*/  F2F.F64.F32 R4, R5 ;  /* 0x0000000500047310 */ /* 0x004ea20000201800 */
[----:B01-3--:R-:W-:Y:S05]  /*0f60*/  @!P0 BRA `(.L_x_9) ;  /* 0x0000000000108947 */ /* 0x00bfea0003800000 */
[----:B------:R-:W-:Y:S01]  /*0f70*/  IMAD.MOV.U32 R0, RZ, RZ, R8 ;  /* 0x000000ffff007224 */ /* 0x000fe200078e0008 */
[----:B------:R-:W-:-:S07]  /*0f80*/  MOV R13, 0xfa0 ;  /* 0x00000fa0000d7802 */ /* 0x000fce0000000f00 */
[----:B--2---:R-:W-:Y:S05]  /*0f90*/  CALL.REL.NOINC `($__internal_1_$__cuda_sm20_sqrt_rn_f32_slowpath) ;  /* 0x0000000400f87944 */ /* 0x004fea0003c00000 */
[----:B------:R-:W-:Y:S05]  /*0fa0*/  BRA `(.L_x_10) ;  /* 0x0000000000107947 */ /* 0x000fea0003800000 */
.L_x_9:
[C---:B------:R-:W-:Y:S01]  /*0fb0*/  FMUL.FTZ R3, R9.reuse, R8 ;  /* 0x0000000809037220 */ /* 0x040fe20000410000 */
[----:B------:R-:W-:-:S03]  /*0fc0*/  FMUL.FTZ R2, R9, 0.5 ;  /* 0x3f00000009027820 */ /* 0x000fc60000410000 */
[----:B------:R-:W-:-:S04]  /*0fd0*/  FFMA R0, -R3, R3, R8 ;  /* 0x0000000303007223 */ /* 0x000fc80000000108 */
[----:B------:R-:W-:-:S07]  /*0fe0*/  FFMA R0, R0, R2, R3 ;  /* 0x0000000200007223 */ /* 0x000fce0000000003 */
.L_x_10:
[----:B------:R-:W-:Y:S05]  /*0ff0*/  BSYNC.RECONVERGENT B0 ;  /* 0x0000000000007941 */ /* 0x000fea0003800200 */
.L_x_8:
[----:B------:R-:W0:Y:S01]  /*1000*/  F2F.F64.F32 R8, R0 ;  /* 0x0000000000087310 */ /* 0x000e220000201800 */
[----:B------:R-:W-:Y:S01]  /*1010*/  UMOV UR6, 0x9abcaf48 ;  /* 0x9abcaf4800067882 */ /* 0x000fe20000000000 */
[----:B------:R-:W-:Y:S01]  /*1020*/  UMOV UR7, 0x3e7ad7f2 ;  /* 0x3e7ad7f200077882 */ /* 0x000fe20000000000 */
[----:B------:R-:W-:Y:S01]  /*1030*/  MOV R2, 0x1 ;  /* 0x0000000100027802 */ /* 0x000fe20000000f00 */
[----:B------:R-:W-:Y:S01]  /*1040*/  BSSY.RECONVERGENT B0, `(.L_x_11) ;  /* 0x0000013000007945 */ /* 0x000fe20003800200 */
[----:B------:R-:W-:Y:S01]  /*1050*/  FSETP.GEU.AND P1, PT, |R11|, 6.5827683646048100446e-37, PT ;  /* 0x036000000b00780b */ /* 0x000fe20003f2e200 */
[----:B0-----:R-:W-:-:S06]  /*1060*/  DADD R8, R8, UR6 ;  /* 0x0000000608087e29 */ /* 0x001fcc0008000000 */
[----:B------:R-:W0:Y:S02]  /*1070*/  MUFU.RCP64H R3, R9 ;  /* 0x0000000900037308 */ /* 0x000e240000001800 */
[----:B0-----:R-:W-:-:S08]  /*1080*/  DFMA R12, -R8, R2, 1 ;  /* 0x3ff00000080c742b */ /* 0x001fd00000000102 */
[----:B------:R-:W-:-:S08]  /*1090*/  DFMA R12, R12, R12, R12 ;  /* 0x0000000c0c0c722b */ /* 0x000fd0000000000c */
[----:B------:R-:W-:-:S08]  /*10a0*/  DFMA R12, R2, R12, R2 ;  /* 0x0000000c020c722b */ /* 0x000fd00000000002 */
[----:B------:R-:W-:-:S08]  /*10b0*/  DFMA R2, -R8, R12, 1 ;  /* 0x3ff000000802742b */ /* 0x000fd0000000010c */
[----:B------:R-:W-:-:S08]  /*10c0*/  DFMA R2, R12, R2, R12 ;  /* 0x000000020c02722b */ /* 0x000fd0000000000c */
[----:B------:R-:W-:-:S08]  /*10d0*/  DMUL R12, R10, R2 ;  /* 0x000000020a0c7228 */ /* 0x000fd00000000000 */
[----:B------:R-:W-:-:S08]  /*10e0*/  DFMA R14, -R8, R12, R10 ;  /* 0x0000000c080e722b */ /* 0x000fd0000000010a */
[----:B------:R-:W-:-:S10]  /*10f0*/  DFMA R2, R2, R14, R12 ;  /* 0x0000000e0202722b */ /* 0x000fd4000000000c */
[----:B------:R-:W-:-:S05]  /*1100*/  FFMA R0, RZ, R9, R3 ;  /* 0x00000009ff007223 */ /* 0x000fca0000000003 */
[----:B------:R-:W-:-:S13]  /*1110*/  FSETP.GT.AND P0, PT, |R0|, 1.469367938527859385e-39, PT ;  /* 0x001000000000780b */ /* 0x000fda0003f04200 */
[----:B------:R-:W-:Y:S05]  /*1120*/  @P0 BRA P1, `(.L_x_12) ;  /* 0x0000000000100947 */ /* 0x000fea0000800000 */
[----:B------:R-:W-:-:S07]  /*1130*/  MOV R0, 0x1150 ;  /* 0x0000115000007802 */ /* 0x000fce0000000f00 */
[----:B--2---:R-:W-:Y:S05]  /*1140*/  CALL.REL.NOINC `($__internal_0_$__cuda_sm20_div_rn_f64_full) ;  /* 0x00000000001c7944 */ /* 0x004fea0003c00000 */
[----:B------:R-:W-:Y:S01]  /*1150*/  IMAD.MOV.U32 R2, RZ, RZ, R14 ;  /* 0x000000ffff027224 */ /* 0x000fe200078e000e */
[----:B------:R-:W-:-:S07]  /*1160*/  MOV R3, R15 ;  /* 0x0000000f00037202 */ /* 0x000fce0000000f00 */
.L_x_12:
[----:B------:R-:W-:Y:S05]  /*1170*/  BSYNC.RECONVERGENT B0 ;  /* 0x0000000000007941 */ /* 0x000fea0003800200 */
.L_x_11:
[----:B--2---:R-:W-:-:S10]  /*1180*/  DADD R4, R4, -R2 ;  /* 0x0000000004047229 */ /* 0x004fd40000000802 */
[----:B------:R-:W0:Y:S02]  /*1190*/  F2F.F32.F64 R5, R4 ;  /* 0x0000000400057310 */ /* 0x000e240000301000 */
[----:B0-----:R-:W-:Y:S01]  /*11a0*/  STG.E desc[UR4][R6.64], R5 ;  /* 0x0000000506007986 */ /* 0x001fe2000c101904 */
[----:B------:R-:W-:Y:S05]  /*11b0*/  EXIT ;  /* 0x000000000000794d */ /* 0x000fea0003800000 */
        .weak           $__internal_0_$__cuda_sm20_div_rn_f64_full
        .type           $__internal_0_$__cuda_sm20_div_rn_f64_full,@function
        .size           $__internal_0_$__cuda_sm20_div_rn_f64_full,($__internal_1_$__cuda_sm20_sqrt_rn_f32_slowpath - $__internal_0_$__cuda_sm20_div_rn_f64_full)
$__internal_0_$__cuda_sm20_div_rn_f64_full:
[C---:B------:R-:W-:Y:S01]  /*11c0*/  FSETP.GEU.AND P0, PT, |R9|.reuse, 1.469367938527859385e-39, PT ;  /* 0x001000000900780b */ /* 0x040fe20003f0e200 */
[----:B------:R-:W-:Y:S01]  /*11d0*/  BSSY.RECONVERGENT B1, `(.L_x_13) ;  /* 0x0000057000017945 */ /* 0x000fe20003800200 */
[----:B------:R-:W-:Y:S02]  /*11e0*/  LOP3.LUT R2, R9, 0x800fffff, RZ, 0xc0, !PT ;  /* 0x800fffff09027812 */ /* 0x000fe400078ec0ff */
[C---:B------:R-:W-:Y:S02]  /*11f0*/  FSETP.GEU.AND P2, PT, |R11|.reuse, 1.469367938527859385e-39, PT ;  /* 0x001000000b00780b */ /* 0x040fe40003f4e200 */
[----:B------:R-:W-:Y:S01]  /*1200*/  LOP3.LUT R3, R2, 0x3ff00000, RZ, 0xfc, !PT ;  /* 0x3ff0000002037812 */ /* 0x000fe200078efcff */
[----:B------:R-:W-:Y:S01]  /*1210*/  IMAD.MOV.U32 R2, RZ, RZ, R8 ;  /* 0x000000ffff027224 */ /* 0x000fe200078e0008 */
[----:B------:R-:W-:Y:S02]  /*1220*/  MOV R12, 0x1 ;  /* 0x00000001000c7802 */ /* 0x000fe40000000f00 */
[----:B------:R-:W-:-:S03]  /*1230*/  LOP3.LUT R14, R11, 0x7ff00000, RZ, 0xc0, !PT ;  /* 0x7ff000000b0e7812 */ /* 0x000fc600078ec0ff */
[----:B------:R-:W-:-:S04]  /*1240*/  @!P0 DMUL R2, R8, 8.98846567431157953865e+307 ;  /* 0x7fe0000008028828 */ /* 0x000fc80000000000 */
[----:B------:R-:W-:Y:S01]  /*1250*/  @!P2 LOP3.LUT R15, R9, 0x7ff00000, RZ, 0xc0, !PT ;  /* 0x7ff00000090fa812 */ /* 0x000fe200078ec0ff */
[----:B------:R-:W-:Y:S01]  /*1260*/  @!P2 IMAD.MOV.U32 R20, RZ, RZ, RZ ;  /* 0x000000ffff14a224 */ /* 0x000fe200078e00ff */
[----:B------:R-:W0:Y:S02]  /*1270*/  MUFU.RCP64H R13, R3 ;  /* 0x00000003000d7308 */ /* 0x000e240000001800 */
[----:B------:R-:W-:Y:S01]  /*1280*/  @!P2 ISETP.GE.U32.AND P3, PT, R14, R15, PT ;  /* 0x0000000f0e00a20c */ /* 0x000fe20003f66070 */
[----:B------:R-:W-:-:S05]  /*1290*/  IMAD.MOV.U32 R15, RZ, RZ, 0x1ca00000 ;  /* 0x1ca00000ff0f7424 */ /* 0x000fca00078e00ff */
[----:B------:R-:W-:-:S04]  /*12a0*/  @!P2 SEL R21, R15, 0x63400000, !P3 ;  /* 0x634000000f15a807 */ /* 0x000fc80005800000 */
[----:B------:R-:W-:-:S04]  /*12b0*/  @!P2 LOP3.LUT R21, R21, 0x80000000, R11, 0xf8, !PT ;  /* 0x800000001515a812 */ /* 0x000fc800078ef80b */
[----:B------:R-:W-:Y:S01]  /*12c0*/  @!P2 LOP3.LUT R21, R21, 0x100000, RZ, 0xfc, !PT ;  /* 0x001000001515a812 */ /* 0x000fe200078efcff */
[----:B0-----:R-:W-:-:S08]  /*12d0*/  DFMA R16, R12, -R2, 1 ;  /* 0x3ff000000c10742b */ /* 0x001fd00000000802 */
[----:B------:R-:W-:Y:S01]  /*12e0*/  DFMA R18, R16, R16, R16 ;  /* 0x000000101012722b */ /* 0x000fe20000000010 */
[----:B------:R-:W-:-:S04]  /*12f0*/  LOP3.LUT R17, R9, 0x7ff00000, RZ, 0xc0, !PT ;  /* 0x7ff0000009117812 */ /* 0x000fc800078ec0ff */
[----:B------:R-:W-:-:S03]  /*1300*/  ISETP.GE.U32.AND P1, PT, R14, R17, PT ;  /* 0x000000110e00720c */ /* 0x000fc60003f26070 */
[----:B------:R-:W-:Y:S01]  /*1310*/  DFMA R18, R12, R18, R12 ;  /* 0x000000120c12722b */ /* 0x000fe2000000000c */
[----:B------:R-:W-:Y:S02]  /*1320*/  SEL R13, R15, 0x63400000, !P1 ;  /* 0x634000000f0d7807 */ /* 0x000fe40004800000 */
[----:B------:R-:W-:Y:S02]  /*1330*/  MOV R12, R10 ;  /* 0x0000000a000c7202 */ /* 0x000fe40000000f00 */
[----:B------:R-:W-:-:S03]  /*1340*/  LOP3.LUT R13, R13, 0x800fffff, R11, 0xf8, !PT ;  /* 0x800fffff0d0d7812 */ /* 0x000fc600078ef80b */
[----:B------:R-:W-:-:S03]  /*1350*/  DFMA R22, R18, -R2, 1 ;  /* 0x3ff000001216742b */ /* 0x000fc60000000802 */
[----:B------:R-:W-:-:S05]  /*1360*/  @!P2 DFMA R12, R12, 2, -R20 ;  /* 0x400000000c0ca82b */ /* 0x000fca0000000814 */
[----:B------:R-:W-:Y:S01]  /*1370*/  DFMA R18, R18, R22, R18 ;  /* 0x000000161212722b */ /* 0x000fe20000000012 */
[----:B------:R-:W-:Y:S01]  /*1380*/  MOV R22, R14 ;  /* 0x0000000e00167202 */ /* 0x000fe20000000f00 */
[----:B------:R-:W-:Y:S01]  /*1390*/  IMAD.MOV.U32 R23, RZ, RZ, R17 ;  /* 0x000000ffff177224 */ /* 0x000fe200078e0011 */
[----:B------:R-:W-:Y:S02]  /*13a0*/  @!P0 LOP3.LUT R23, R3, 0x7ff00000, RZ, 0xc0, !PT ;  /* 0x7ff0000003178812 */ /* 0x000fe400078ec0ff */
[----:B------:R-:W-:-:S03]  /*13b0*/  @!P2 LOP3.LUT R22, R13, 0x7ff00000, RZ, 0xc0, !PT ;  /* 0x7ff000000d16a812 */ /* 0x000fc600078ec0ff */
[----:B------:R-:W-:Y:S01]  /*13c0*/  DMUL R20, R18, R12 ;  /* 0x0000000c12147228 */ /* 0x000fe20000000000 */
[----:B------:R-:W-:Y:S01]  /*13d0*/  VIADD R25, R23, 0xffffffff ;  /* 0xffffffff17197836 */ /* 0x000fe20000000000 */
[----:B------:R-:W-:-:S04]  /*13e0*/  IADD3 R24, PT, PT, R22, -0x1, RZ ;  /* 0xffffffff16187810 */ /* 0x000fc80007ffe0ff */
[----:B------:R-:W-:Y:S02]  /*13f0*/  ISETP.GT.U32.AND P0, PT, R24, 0x7feffffe, PT ;  /* 0x7feffffe1800780c */ /* 0x000fe40003f04070 */
[----:B------:R-:W-:Y:S02]  /*1400*/  DFMA R16, R20, -R2, R12 ;  /* 0x800000021410722b */ /* 0x000fe4000000000c */
[----:B------:R-:W-:-:S06]  /*1410*/  ISETP.GT.U32.OR P0, PT, R25, 0x7feffffe, P0 ;  /* 0x7feffffe1900780c */ /* 0x000fcc0000704470 */
[----:B------:R-:W-:-:S07]  /*1420*/  DFMA R16, R18, R16, R20 ;  /* 0x000000101210722b */ /* 0x000fce0000000014 */
[----:B------:R-:W-:Y:S05]  /*1430*/  @P0 BRA `(.L_x_14) ;  /* 0x00000000006c0947 */ /* 0x000fea0003800000 */
[----:B------:R-:W-:-:S04]  /*1440*/  LOP3.LUT R11, R9, 0x7ff00000, RZ, 0xc0, !PT ;  /* 0x7ff00000090b7812 */ /* 0x000fc800078ec0ff */
[CC--:B------:R-:W-:Y:S02]  /*1450*/  VIADDMNMX R10, R14.reuse, -R11.reuse, 0xb9600000, !PT ;  /* 0xb96000000e0a7446 */ /* 0x0c0fe4000780090b */
[----:B------:R-:W-:Y:S02]  /*1460*/  ISETP.GE.U32.AND P0, PT, R14, R11, PT ;  /* 0x0000000b0e00720c */ /* 0x000fe40003f06070 */
[----:B------:R-:W-:Y:S02]  /*1470*/  VIMNMX R10, PT, PT, R10, 0x46a00000, PT ;  /* 0x46a000000a0a7848 */ /* 0x000fe40003fe0100 */
[----:B------:R-:W-:-:S04]  /*1480*/  SEL R15, R15, 0x63400000, !P0 ;  /* 0x634000000f0f7807 */ /* 0x000fc80004000000 */
[----:B------:R-:W-:Y:S02]  /*1490*/  IADD3 R18, PT, PT, -R15, R10, RZ ;  /* 0x0000000a0f127210 */ /* 0x000fe40007ffe1ff */
[----:B------:R-:W-:-:S03]  /*14a0*/  MOV R10, RZ ;  /* 0x000000ff000a7202 */ /* 0x000fc60000000f00 */
[----:B------:R-:W-:-:S06]  /*14b0*/  VIADD R11, R18, 0x7fe00000 ;  /* 0x7fe00000120b7836 */ /* 0x000fcc0000000000 */
[----:B------:R-:W-:-:S10]  /*14c0*/  DMUL R14, R16, R10 ;  /* 0x0000000a100e7228 */ /* 0x000fd40000000000 */
[----:B------:R-:W-:-:S13]  /*14d0*/  FSETP.GTU.AND P0, PT, |R15|, 1.469367938527859385e-39, PT ;  /* 0x001000000f00780b */ /* 0x000fda0003f0c200 */
[----:B------:R-:W-:Y:S05]  /*14e0*/  @P0 BRA `(.L_x_15) ;  /* 0x0000000000940947 */ /* 0x000fea0003800000 */
[----:B------:R-:W-:Y:S01]  /*14f0*/  DFMA R2, R16, -R2, R12 ;  /* 0x800000021002722b */ /* 0x000fe2000000000c */
[----:B------:R-:W-:-:S09]  /*1500*/  IMAD.MOV.U32 R10, RZ, RZ, RZ ;  /* 0x000000ffff0a7224 */ /* 0x000fd200078e00ff */
[C---:B------:R-:W-:Y:S02]  /*1510*/  FSETP.NEU.AND P0, PT, R3.reuse, RZ, PT ;  /* 0x000000ff0300720b */ /* 0x040fe40003f0d000 */
[----:B------:R-:W-:-:S04]  /*1520*/  LOP3.LUT R9, R3, 0x80000000, R9, 0x48, !PT ;  /* 0x8000000003097812 */ /* 0x000fc800078e4809 */
[----:B------:R-:W-:-:S07]  /*1530*/  LOP3.LUT R11, R9, R11, RZ, 0xfc, !PT ;  /* 0x0000000b090b7212 */ /* 0x000fce00078efcff */
[----:B------:R-:W-:Y:S05]  /*1540*/  @!P0 BRA `(.L_x_15) ;  /* 0x00000000007c8947 */ /* 0x000fea0003800000 */
[----:B------:R-:W-:Y:S01]  /*1550*/  IADD3 R3, PT, PT, -R18, RZ, RZ ;  /* 0x000000ff12037210 */ /* 0x000fe20007ffe1ff */
[----:B------:R-:W-:Y:S01]  /*1560*/  IMAD.MOV.U32 R2, RZ, RZ, RZ ;  /* 0x000000ffff027224 */ /* 0x000fe200078e00ff */
[----:B------:R-:W-:-:S05]  /*1570*/  DMUL.RP R10, R16, R10 ;  /* 0x0000000a100a7228 */ /* 0x000fca0000008000 */
[----:B------:R-:W-:-:S05]  /*1580*/  DFMA R2, R14, -R2, R16 ;  /* 0x800000020e02722b */ /* 0x000fca0000000010 */
[----:B------:R-:W-:Y:S02]  /*1590*/  LOP3.LUT R9, R11, R9, RZ, 0x3c, !PT ;  /* 0x000000090b097212 */ /* 0x000fe400078e3cff */
[----:B------:R-:W-:-:S04]  /*15a0*/  IADD3 R2, PT, PT, -R18, -0x43300000, RZ ;  /* 0xbcd0000012027810 */ /* 0x000fc80007ffe1ff */
[----:B------:R-:W-:-:S04]  /*15b0*/  FSETP.NEU.AND P0, PT, |R3|, R2, PT ;  /* 0x000000020300720b */ /* 0x000fc80003f0d200 */
[----:B------:R-:W-:Y:S02]  /*15c0*/  FSEL R14, R10, R14, !P0 ;  /* 0x0000000e0a0e7208 */ /* 0x000fe40004000000 */
[----:B------:R-:W-:Y:S01]  /*15d0*/  FSEL R15, R9, R15, !P0 ;  /* 0x0000000f090f7208 */ /* 0x000fe20004000000 */
[----:B------:R-:W-:Y:S06]  /*15e0*/  BRA `(.L_x_15) ;  /* 0x0000000000547947 */ /* 0x000fec0003800000 */
.L_x_14:
[----:B------:R-:W-:-:S14]  /*15f0*/  DSETP.NAN.AND P0, PT, R10, R10, PT ;  /* 0x0000000a0a00722a */ /* 0x000fdc0003f08000 */
[----:B------:R-:W-:Y:S05]  /*1600*/  @P0 BRA `(.L_x_16) ;  /* 0x0000000000440947 */ /* 0x000fea0003800000 */
[----:B------:R-:W-:-:S14]  /*1610*/  DSETP.NAN.AND P0, PT, R8, R8, PT ;  /* 0x000000080800722a */ /* 0x000fdc0003f08000 */
[----:B------:R-:W-:Y:S05]  /*1620*/  @P0 BRA `(.L_x_17) ;  /* 0x0000000000300947 */ /* 0x000fea0003800000 */
[----:B------:R-:W-:Y:S01]  /*1630*/  ISETP.NE.AND P0, PT, R22, R23, PT ;  /* 0x000000171600720c */ /* 0x000fe20003f05270 */
[----:B------:R-:W-:Y:S01]  /*1640*/  IMAD.MOV.U32 R15, RZ, RZ, -0x80000 ;  /* 0xfff80000ff0f7424 */ /* 0x000fe200078e00ff */
[----:B------:R-:W-:-:S11]  /*1650*/  MOV R14, 0x0 ;  /* 0x00000000000e7802 */ /* 0x000fd60000000f00 */
[----:B------:R-:W-:Y:S05]  /*1660*/  @!P0 BRA `(.L_x_15) ;  /* 0x0000000000348947 */ /* 0x000fea0003800000 */
[----:B------:R-:W-:Y:S02]  /*1670*/  ISETP.NE.AND P0, PT, R22, 0x7ff00000, PT ;  /* 0x7ff000001600780c */ /* 0x000fe40003f05270 */
[----:B------:R-:W-:Y:S02]  /*1680*/  LOP3.LUT R15, R11, 0x80000000, R9, 0x48, !PT ;  /* 0x800000000b0f7812 */ /* 0x000fe400078e4809 */
[----:B------:R-:W-:-:S13]  /*1690*/  ISETP.EQ.OR P0, PT, R23, RZ, !P0 ;  /* 0x000000ff1700720c */ /* 0x000fda0004702670 */
[----:B------:R-:W-:Y:S02]  /*16a0*/  @P0 LOP3.LUT R2, R15, 0x7ff00000, RZ, 0xfc, !PT ;  /* 0x7ff000000f020812 */ /* 0x000fe400078efcff */
[----:B------:R-:W-:Y:S01]  /*16b0*/  @!P0 MOV R14, RZ ;  /* 0x000000ff000e8202 */ /* 0x000fe20000000f00 */
[----:B------:R-:W-:Y:S01]  /*16c0*/  @P0 IMAD.MOV.U32 R14, RZ, RZ, RZ ;  /* 0x000000ffff0e0224 */ /* 0x000fe200078e00ff */
[----:B------:R-:W-:Y:S01]  /*16d0*/  @P0 MOV R15, R2 ;  /* 0x00000002000f0202 */ /* 0x000fe20000000f00 */
[----:B------:R-:W-:Y:S06]  /*16e0*/  BRA `(.L_x_15) ;  /* 0x0000000000147947 */ /* 0x000fec0003800000 */
.L_x_17:
[----:B------:R-:W-:Y:S01]  /*16f0*/  LOP3.LUT R15, R9, 0x80000, RZ, 0xfc, !PT ;  /* 0x00080000090f7812 */ /* 0x000fe200078efcff */
[----:B------:R-:W-:Y:S01]  /*1700*/  IMAD.MOV.U32 R14, RZ, RZ, R8 ;  /* 0x000000ffff0e7224 */ /* 0x000fe200078e0008 */
[----:B------:R-:W-:Y:S06]  /*1710*/  BRA `(.L_x_15) ;  /* 0x0000000000087947 */ /* 0x000fec0003800000 */
.L_x_16:
[----:B------:R-:W-:Y:S02]  /*1720*/  LOP3.LUT R15, R11, 0x80000, RZ, 0xfc, !PT ;  /* 0x000800000b0f7812 */ /* 0x000fe400078efcff */
[----:B------:R-:W-:-:S07]  /*1730*/  MOV R14, R10 ;  /* 0x0000000a000e7202 */ /* 0x000fce0000000f00 */
.L_x_15:
[----:B------:R-:W-:Y:S05]  /*1740*/  BSYNC.RECONVERGENT B1 ;  /* 0x0000000000017941 */ /* 0x000fea0003800200 */
.L_x_13:
[----:B------:R-:W-:Y:S02]  /*1750*/  HFMA2 R3, -RZ, RZ, 0, 0 ;  /* 0x00000000ff037431 */ /* 0x000fe400000001ff */
[----:B------:R-:W-:-:S04]  /*1760*/  IMAD.MOV.U32 R2, RZ, RZ, R0 ;  /* 0x000000ffff027224 */ /* 0x000fc800078e0000 */
[----:B------:R-:W-:Y:S05]  /*1770*/  RET.REL.NODEC R2 `(adam_bn) ;  /* 0xffffffe802207950 */ /* 0x000fea0003c3ffff */
        .weak           $__internal_1_$__cuda_sm20_sqrt_rn_f32_slowpath
        .type           $__internal_1_$__cuda_sm20_sqrt_rn_f32_slowpath,@function
        .size           $__internal_1_$__cuda_sm20_sqrt_rn_f32_slowpath,($__internal_2_$__cuda_sm3x_div_rn_noftz_f32_slowpath - $__internal_1_$__cuda_sm20_sqrt_rn_f32_slowpath)
$__internal_1_$__cuda_sm20_sqrt_rn_f32_slowpath:
[----:B------:R-:W-:-:S13]  /*1780*/  LOP3.LUT P0, RZ, R0, 0x7fffffff, RZ, 0xc0, !PT ;  /* 0x7fffffff00ff7812 */ /* 0x000fda000780c0ff */
[----:B------:R-:W-:Y:S01]  /*1790*/  @!P0 IMAD.MOV.U32 R2, RZ, RZ, R0 ;  /* 0x000000ffff028224 */ /* 0x000fe200078e0000 */
[----:B------:R-:W-:Y:S06]  /*17a0*/  @!P0 BRA `(.L_x_18) ;  /* 0x0000000000408947 */ /* 0x000fec0003800000 */
[----:B------:R-:W-:-:S13]  /*17b0*/  FSETP.GEU.FTZ.AND P0, PT, R0, RZ, PT ;  /* 0x000000ff0000720b */ /* 0x000fda0003f1e000 */
[----:B------:R-:W-:Y:S01]  /*17c0*/  @!P0 MOV R2, 0x7fffffff ;  /* 0x7fffffff00028802 */ /* 0x000fe20000000f00 */
[----:B------:R-:W-:Y:S06]  /*17d0*/  @!P0 BRA `(.L_x_18) ;  /* 0x0000000000348947 */ /* 0x000fec0003800000 */
[----:B------:R-:W-:-:S13]  /*17e0*/  FSETP.GTU.FTZ.AND P0, PT, |R0|, +INF , PT ;  /* 0x7f8000000000780b */ /* 0x000fda0003f1c200 */
[----:B------:R-:W-:Y:S01]  /*17f0*/  @P0 FADD.FTZ R2, R0, 1 ;  /* 0x3f80000000020421 */ /* 0x000fe20000010000 */
[----:B------:R-:W-:Y:S06]  /*1800*/  @P0 BRA `(.L_x_18) ;  /* 0x0000000000280947 */ /* 0x000fec0003800000 */
[----:B------:R-:W-:-:S13]  /*1810*/  FSETP.NEU.FTZ.AND P0, PT, |R0|, +INF , PT ;  /* 0x7f8000000000780b */ /* 0x000fda0003f1d200 */
[----:B------:R-:W-:-:S04]  /*1820*/  @P0 FFMA R3, R0, 1.84467440737095516160e+19, RZ ;  /* 0x5f80000000030823 */ /* 0x000fc800000000ff */
[----:B------:R-:W0:Y:S02]  /*1830*/  @P0 MUFU.RSQ R2, R3 ;  /* 0x0000000300020308 */ /* 0x000e240000001400 */
[----:B0-----:R-:W-:Y:S01]  /*1840*/  @P0 FMUL.FTZ R8, R3, R2 ;  /* 0x0000000203080220 */ /* 0x001fe20000410000 */
[----:B------:R-:W-:Y:S01]  /*1850*/  @P0 FMUL.FTZ R12, R2, 0.5 ;  /* 0x3f000000020c0820 */ /* 0x000fe20000410000 */
[----:B------:R-:W-:Y:S02]  /*1860*/  @!P0 IMAD.MOV.U32 R2, RZ, RZ, R0 ;  /* 0x000000ffff028224 */ /* 0x000fe400078e0000 */
[----:B------:R-:W-:-:S04]  /*1870*/  @P0 FADD.FTZ R9, -R8, -RZ ;  /* 0x800000ff08090221 */ /* 0x000fc80000010100 */
[----:B------:R-:W-:-:S04]  /*1880*/  @P0 FFMA R9, R8, R9, R3 ;  /* 0x0000000908090223 */ /* 0x000fc80000000003 */
[----:B------:R-:W-:-:S04]  /*1890*/  @P0 FFMA R9, R9, R12, R8 ;  /* 0x0000000c09090223 */ /* 0x000fc80000000008 */
[----:B------:R-:W-:-:S07]  /*18a0*/  @P0 FMUL.FTZ R2, R9, 2.3283064365386962891e-10 ;  /* 0x2f80000009020820 */ /* 0x000fce0000410000 */
.L_x_18:
[----:B------:R-:W-:Y:S01]  /*18b0*/  HFMA2 R3, -RZ, RZ, 0, 0 ;  /* 0x00000000ff037431 */ /* 0x000fe200000001ff */
[----:B------:R-:W-:Y:S01]  /*18c0*/  MOV R0, R2 ;  /* 0x0000000200007202 */ /* 0x000fe20000000f00 */
[----:B------:R-:W-:-:S04]  /*18d0*/  IMAD.MOV.U32 R2, RZ, RZ, R13 ;  /* 0x000000ffff027224 */ /* 0x000fc800078e000d */
[----:B------:R-:W-:Y:S05]  /*18e0*/  RET.REL.NODEC R2 `(adam_bn) ;  /* 0xffffffe402c47950 */ /* 0x000fea0003c3ffff */
        .weak           $__internal_2_$__cuda_sm3x_div_rn_noftz_f32_slowpath
        .type           $__internal_2_$__cuda_sm3x_div_rn_noftz_f32_slowpath,@function
        .size           $__internal_2_$__cuda_sm3x_div_rn_noftz_f32_slowpath,(.L_x_66 - $__internal_2_$__cuda_sm3x_div_rn_noftz_f32_slowpath)
$__internal_2_$__cuda_sm3x_div_rn_noftz_f32_slowpath:
[----:B------:R-:W-:Y:S01]  /*18f0*/  SHF.R.U32.HI R11, RZ, 0x17, R3 ;  /* 0x00000017ff0b7819 */ /* 0x000fe20000011603 */
[----:B------:R-:W-:Y:S01]  /*1900*/  BSSY.RECONVERGENT B1, `(.L_x_19) ;  /* 0x0000062000017945 */ /* 0x000fe20003800200 */
[----:B------:R-:W-:Y:S02]  /*1910*/  SHF.R.U32.HI R9, RZ, 0x17, R2 ;  /* 0x00000017ff097819 */ /* 0x000fe40000011602 */
[----:B------:R-:W-:Y:S02]  /*1920*/  LOP3.LUT R11, R11, 0xff, RZ, 0xc0, !PT ;  /* 0x000000ff0b0b7812 */ /* 0x000fe400078ec0ff */
[----:B------:R-:W-:-:S03]  /*1930*/  LOP3.LUT R14, R9, 0xff, RZ, 0xc0, !PT ;  /* 0x000000ff090e7812 */ /* 0x000fc600078ec0ff */
[----:B------:R-:W-:Y:S01]  /*1940*/  VIADD R13, R11, 0xffffffff ;  /* 0xffffffff0b0d7836 */ /* 0x000fe20000000000 */
[----:B------:R-:W-:-:S04]  /*1950*/  IADD3 R12, PT, PT, R14, -0x1, RZ ;  /* 0xffffffff0e0c7810 */ /* 0x000fc80007ffe0ff */
[----:B------:R-:W-:-:S04]  /*1960*/  ISETP.GT.U32.AND P1, PT, R13, 0xfd, PT ;  /* 0x000000fd0d00780c */ /* 0x000fc80003f24070 */
[----:B------:R-:W-:-:S13]  /*1970*/  ISETP.GT.U32.OR P1, PT, R12, 0xfd, P1 ;  /* 0x000000fd0c00780c */ /* 0x000fda0000f24470 */
[----:B------:R-:W-:Y:S01]  /*1980*/  @!P1 IMAD.MOV.U32 R9, RZ, RZ, RZ ;  /* 0x000000ffff099224 */ /* 0x000fe200078e00ff */
[----:B------:R-:W-:Y:S06]  /*1990*/  @!P1 BRA `(.L_x_20) ;  /* 0x00000000005c9947 */ /* 0x000fec0003800000 */
[----:B------:R-:W-:Y:S02]  /*19a0*/  FSETP.GTU.FTZ.AND P1, PT, |R2|, +INF , PT ;  /* 0x7f8000000200780b */ /* 0x000fe40003f3c200 */
[----:B------:R-:W-:-:S04]  /*19b0*/  FSETP.GTU.FTZ.AND P2, PT, |R3|, +INF , PT ;  /* 0x7f8000000300780b */ /* 0x000fc80003f5c200 */
[----:B------:R-:W-:-:S13]  /*19c0*/  PLOP3.LUT P1, PT, P1, P2, PT, 0xf8, 0x8f ;  /* 0x00000000008f781c */ /* 0x000fda0000f25f70 */
[----:B------:R-:W-:Y:S05]  /*19d0*/  @P1 BRA `(.L_x_21) ;  /* 0x00000004004c1947 */ /* 0x000fea0003800000 */
[----:B------:R-:W-:-:S13]  /*19e0*/  LOP3.LUT P1, RZ, R3, 0x7fffffff, R2, 0xc8, !PT ;  /* 0x7fffffff03ff7812 */ /* 0x000fda000782c802 */
[----:B------:R-:W-:Y:S05]  /*19f0*/  @!P1 BRA `(.L_x_22) ;  /* 0x00000004003c9947 */ /* 0x000fea0003800000 */
[C---:B------:R-:W-:Y:S02]  /*1a00*/  FSETP.NEU.FTZ.AND P3, PT, |R2|.reuse, +INF , PT ;  /* 0x7f8000000200780b */ /* 0x040fe40003f7d200 */
[----:B------:R-:W-:Y:S02]  /*1a10*/  FSETP.NEU.FTZ.AND P2, PT, |R3|, +INF , PT ;  /* 0x7f8000000300780b */ /* 0x000fe40003f5d200 */
[----:B------:R-:W-:-:S11]  /*1a20*/  FSETP.NEU.FTZ.AND P1, PT, |R2|, +INF , PT ;  /* 0x7f8000000200780b */ /* 0x000fd60003f3d200 */
[----:B------:R-:W-:Y:S05]  /*1a30*/  @!P2 BRA !P3, `(.L_x_22) ;  /* 0x00000004002ca947 */ /* 0x000fea0005800000 */
[----:B------:R-:W-:-:S04]  /*1a40*/  LOP3.LUT P3, RZ, R2, 0x7fffffff, RZ, 0xc0, !PT ;  /* 0x7fffffff02ff7812 */ /* 0x000fc8000786c0ff */
[----:B------:R-:W-:-:S13]  /*1a50*/  PLOP3.LUT P2, PT, P2, P3, PT, 0x2f, 0xf2 ;  /* 0x0000000000f2781c */ /* 0x000fda0001746577 */
[----:B------:R-:W-:Y:S05]  /*1a60*/  @P2 BRA `(.L_x_23) ;  /* 0x0000000400182947 */ /* 0x000fea0003800000 */
[----:B------:R-:W-:-:S04]  /*1a70*/  LOP3.LUT P2, RZ, R3, 0x7fffffff, RZ, 0xc0, !PT ;  /* 0x7fffffff03ff7812 */ /* 0x000fc8000784c0ff */
[----:B------:R-:W-:-:S13]  /*1a80*/  PLOP3.LUT P1, PT, P1, P2, PT, 0x2f, 0xf2 ;  /* 0x0000000000f2781c */ /* 0x000fda0000f24577 */
[----:B------:R-:W-:Y:S05]  /*1a90*/  @P1 BRA `(.L_x_24) ;  /* 0x0000000400001947 */ /* 0x000fea0003800000 */
[----:B------:R-:W-:Y:S02]  /*1aa0*/  ISETP.GE.AND P1, PT, R12, RZ, PT ;  /* 0x000000ff0c00720c */ /* 0x000fe40003f26270 */
[----:B------:R-:W-:-:S11]  /*1ab0*/  ISETP.GE.AND P2, PT, R13, RZ, PT ;  /* 0x000000ff0d00720c */ /* 0x000fd60003f46270 */
[----:B------:R-:W-:Y:S01]  /*1ac0*/  @P1 MOV R9, RZ ;  /* 0x000000ff00091202 */ /* 0x000fe20000000f00 */
[----:B------:R-:W-:Y:S02]  /*1ad0*/  @!P1 IMAD.MOV.U32 R9, RZ, RZ, -0x40 ;  /* 0xffffffc0ff099424 */ /* 0x000fe400078e00ff */
[----:B------:R-:W-:Y:S01]  /*1ae0*/  @!P1 FFMA R2, R2, 1.84467440737095516160e+19, RZ ;  /* 0x5f80000002029823 */ /* 0x000fe200000000ff */
[----:B------:R-:W-:Y:S02]  /*1af0*/  @!P2 FFMA R3, R3, 1.84467440737095516160e+19, RZ ;  /* 0x5f8000000303a823 */ /* 0x000fe400000000ff */
[----:B------:R-:W-:-:S07]  /*1b00*/  @!P2 IADD3 R9, PT, PT, R9, 0x40, RZ ;  /* 0x000000400909a810 */ /* 0x000fce0007ffe0ff */
.L_x_20:
[----:B------:R-:W-:Y:S01]  /*1b10*/  LEA R12, R11, 0xc0800000, 0x17 ;  /* 0xc08000000b0c7811 */ /* 0x000fe200078eb8ff */
[----:B------:R-:W-:Y:S04]  /*1b20*/  BSSY.RECONVERGENT B2, `(.L_x_25) ;  /* 0x0000036000027945 */ /* 0x000fe80003800200 */
[----:B------:R-:W-:Y:S01]  /*1b30*/  IMAD.IADD R12, R3, 0x1, -R12 ;  /* 0x00000001030c7824 */ /* 0x000fe200078e0a0c */
[----:B------:R-:W-:-:S03]  /*1b40*/  IADD3 R3, PT, PT, R14, -0x7f, RZ ;  /* 0xffffff810e037810 */ /* 0x000fc60007ffe0ff */
[----:B------:R0:W1:Y:S01]  /*1b50*/  MUFU.RCP R13, R12 ;  /* 0x0000000c000d7308 */ /* 0x0000620000001000 */
[----:B------:R-:W-:Y:S01]  /*1b60*/  FADD.FTZ R15, -R12, -RZ ;  /* 0x800000ff0c0f7221 */ /* 0x000fe20000010100 */
[C---:B------:R-:W-:Y:S01]  /*1b70*/  IMAD R2, R3.reuse, -0x800000, R2 ;  /* 0xff80000003027824 */ /* 0x040fe200078e0202 */
[----:B0-----:R-:W-:-:S05]  /*1b80*/  IADD3 R12, PT, PT, R3, 0x7f, -R11 ;  /* 0x0000007f030c7810 */ /* 0x001fca0007ffe80b */
[----:B------:R-:W-:Y:S02]  /*1b90*/  IMAD.IADD R12, R12, 0x1, R9 ;  /* 0x000000010c0c7824 */ /* 0x000fe400078e0209 */
[----:B-1----:R-:W-:-:S04]  /*1ba0*/  FFMA R14, R13, R15, 1 ;  /* 0x3f8000000d0e7423 */ /* 0x002fc8000000000f */
[----:B------:R-:W-:-:S04]  /*1bb0*/  FFMA R16, R13, R14, R13 ;  /* 0x0000000e0d107223 */ /* 0x000fc8000000000d */
[----:B------:R-:W-:-:S04]  /*1bc0*/  FFMA R13, R2, R16, RZ ;  /* 0x00000010020d7223 */ /* 0x000fc800000000ff */
[----:B------:R-:W-:-:S04]  /*1bd0*/  FFMA R14, R15, R13, R2 ;  /* 0x0000000d0f0e7223 */ /* 0x000fc80000000002 */
[----:B------:R-:W-:-:S04]  /*1be0*/  FFMA R13, R16, R14, R13 ;  /* 0x0000000e100d7223 */ /* 0x000fc8000000000d */
[----:B------:R-:W-:-:S04]  /*1bf0*/  FFMA R14, R15, R13, R2 ;  /* 0x0000000d0f0e7223 */ /* 0x000fc80000000002 */
[----:B------:R-:W-:-:S05]  /*1c00*/  FFMA R2, R16, R14, R13 ;  /* 0x0000000e10027223 */ /* 0x000fca000000000d */
[----:B------:R-:W-:-:S04]  /*1c10*/  SHF.R.U32.HI R3, RZ, 0x17, R2 ;  /* 0x00000017ff037819 */ /* 0x000fc80000011602 */
[----:B------:R-:W-:-:S04]  /*1c20*/  LOP3.LUT R3, R3, 0xff, RZ, 0xc0, !PT ;  /* 0x000000ff03037812 */ /* 0x000fc800078ec0ff */
[----:B------:R-:W-:-:S05]  /*1c30*/  IADD3 R11, PT, PT, R3, R12, RZ ;  /* 0x0000000c030b7210 */ /* 0x000fca0007ffe0ff */
[----:B------:R-:W-:-:S05]  /*1c40*/  VIADD R3, R11, 0xffffffff ;  /* 0xffffffff0b037836 */ /* 0x000fca0000000000 */
[----:B------:R-:W-:-:S13]  /*1c50*/  ISETP.GE.U32.AND P1, PT, R3, 0xfe, PT ;  /* 0x000000fe0300780c */ /* 0x000fda0003f26070 */
[----:B------:R-:W-:Y:S05]  /*1c60*/  @!P1 BRA `(.L_x_26) ;  /* 0x0000000000809947 */ /* 0x000fea0003800000 */
[----:B------:R-:W-:-:S13]  /*1c70*/  ISETP.GT.AND P1, PT, R11, 0xfe, PT ;  /* 0x000000fe0b00780c */ /* 0x000fda0003f24270 */
[----:B------:R-:W-:Y:S05]  /*1c80*/  @P1 BRA `(.L_x_27) ;  /* 0x00000000006c1947 */ /* 0x000fea0003800000 */
[----:B------:R-:W-:-:S13]  /*1c90*/  ISETP.GE.AND P1, PT, R11, 0x1, PT ;  /* 0x000000010b00780c */ /* 0x000fda0003f26270 */
[----:B------:R-:W-:Y:S05]  /*1ca0*/  @P1 BRA `(.L_x_28) ;  /* 0x0000000000741947 */ /* 0x000fea0003800000 */
[----:B------:R-:W-:Y:S02]  /*1cb0*/  ISETP.GE.AND P1, PT, R11, -0x18, PT ;  /* 0xffffffe80b00780c */ /* 0x000fe40003f26270 */
[----:B------:R-:W-:-:S11]  /*1cc0*/  LOP3.LUT R2, R2, 0x80000000, RZ, 0xc0, !PT ;  /* 0x8000000002027812 */ /* 0x000fd600078ec0ff */
[----:B------:R-:W-:Y:S05]  /*1cd0*/  @!P1 BRA `(.L_x_28) ;  /* 0x0000000000689947 */ /* 0x000fea0003800000 */
[CCC-:B------:R-:W-:Y:S01]  /*1ce0*/  FFMA.RZ R3, R16.reuse, R14.reuse, R13.reuse ;  /* 0x0000000e10037223 */ /* 0x1c0fe2000000c00d */
[CCC-:B------:R-:W-:Y:S01]  /*1cf0*/  FFMA.RM R12, R16.reuse, R14.reuse, R13.reuse ;  /* 0x0000000e100c7223 */ /* 0x1c0fe2000000400d */
[C---:B------:R-:W-:Y:S02]  /*1d00*/  ISETP.NE.AND P3, PT, R11.reuse, RZ, PT ;  /* 0x000000ff0b00720c */ /* 0x040fe40003f65270 */
[----:B------:R-:W-:Y:S02]  /*1d10*/  ISETP.NE.AND P2, PT, R11, RZ, PT ;  /* 0x000000ff0b00720c */ /* 0x000fe40003f45270 */
[----:B------:R-:W-:Y:S01]  /*1d20*/  LOP3.LUT R9, R3, 0x7fffff, RZ, 0xc0, !PT ;  /* 0x007fffff03097812 */ /* 0x000fe200078ec0ff */
[----:B------:R-:W-:Y:S01]  /*1d30*/  FFMA.RP R3, R16, R14, R13 ;  /* 0x0000000e10037223 */ /* 0x000fe2000000800d */
[----:B------:R-:W-:Y:S01]  /*1d40*/  IADD3 R14, PT, PT, R11, 0x20, RZ ;  /* 0x000000200b0e7810 */ /* 0x000fe20007ffe0ff */
[----:B------:R-:W-:Y:S01]  /*1d50*/  IMAD.MOV R11, RZ, RZ, -R11 ;  /* 0x000000ffff0b7224 */ /* 0x000fe200078e0a0b */
[----:B------:R-:W-:-:S02]  /*1d60*/  LOP3.LUT R9, R9, 0x800000, RZ, 0xfc, !PT ;  /* 0x0080000009097812 */ /* 0x000fc400078efcff */
[----:B------:R-:W-:Y:S02]  /*1d70*/  FSETP.NEU.FTZ.AND P1, PT, R3, R12, PT ;  /* 0x0000000c0300720b */ /* 0x000fe40003f3d000 */
[----:B------:R-:W-:Y:S02]  /*1d80*/  SHF.L.U32 R14, R9, R14, RZ ;  /* 0x0000000e090e7219 */ /* 0x000fe400000006ff */
[----:B------:R-:W-:Y:S02]  /*1d90*/  SEL R12, R11, RZ, P3 ;  /* 0x000000ff0b0c7207 */ /* 0x000fe40001800000 */
[----:B------:R-:W-:Y:S02]  /*1da0*/  ISETP.NE.AND P2, PT, R14, RZ, P2 ;  /* 0x000000ff0e00720c */ /* 0x000fe40001745270 */
[----:B------:R-:W-:Y:S02]  /*1db0*/  SHF.R.U32.HI R12, RZ, R12, R9 ;  /* 0x0000000cff0c7219 */ /* 0x000fe40000011609 */
[----:B------:R-:W-:-:S02]  /*1dc0*/  PLOP3.LUT P1, PT, P1, P2, PT, 0xf8, 0x8f ;  /* 0x00000000008f781c */ /* 0x000fc40000f25f70 */
[----:B------:R-:W-:Y:S02]  /*1dd0*/  SHF.R.U32.HI R14, RZ, 0x1, R12 ;  /* 0x00000001ff0e7819 */ /* 0x000fe4000001160c */
[----:B------:R-:W-:-:S04]  /*1de0*/  SEL R3, RZ, 0x1, !P1 ;  /* 0x00000001ff037807 */ /* 0x000fc80004800000 */
[----:B------:R-:W-:-:S04]  /*1df0*/  LOP3.LUT R3, R3, 0x1, R14, 0xf8, !PT ;  /* 0x0000000103037812 */ /* 0x000fc800078ef80e */
[----:B------:R-:W-:-:S04]  /*1e00*/  LOP3.LUT R3, R3, R12, RZ, 0xc0, !PT ;  /* 0x0000000c03037212 */ /* 0x000fc800078ec0ff */
[----:B------:R-:W-:-:S04]  /*1e10*/  IADD3 R3, PT, PT, R14, R3, RZ ;  /* 0x000000030e037210 */ /* 0x000fc80007ffe0ff */
[----:B------:R-:W-:Y:S01]  /*1e20*/  LOP3.LUT R2, R3, R2, RZ, 0xfc, !PT ;  /* 0x0000000203027212 */ /* 0x000fe200078efcff */
[----:B------:R-:W-:Y:S06]  /*1e30*/  BRA `(.L_x_28) ;  /* 0x0000000000107947 */ /* 0x000fec0003800000 */
.L_x_27:
[----:B------:R-:W-:-:S04]  /*1e40*/  LOP3.LUT R2, R2, 0x80000000, RZ, 0xc0, !PT ;  /* 0x8000000002027812 */ /* 0x000fc800078ec0ff */
[----:B------:R-:W-:Y:S01]  /*1e50*/  LOP3.LUT R2, R2, 0x7f800000, RZ, 0xfc, !PT ;  /* 0x7f80000002027812 */ /* 0x000fe200078efcff */
[----:B------:R-:W-:Y:S06]  /*1e60*/  BRA `(.L_x_28) ;  /* 0x0000000000047947 */ /* 0x000fec0003800000 */
.L_x_26:
[----:B------:R-:W-:-:S07]  /*1e70*/  IMAD R2, R12, 0x800000, R2 ;  /* 0x008000000c027824 */ /* 0x000fce00078e0202 */
.L_x_28:
[----:B------:R-:W-:Y:S05]  /*1e80*/  BSYNC.RECONVERGENT B2 ;  /* 0x0000000000027941 */ /* 0x000fea0003800200 */
.L_x_25:
[----:B------:R-:W-:Y:S05]  /*1e90*/  BRA `(.L_x_29) ;  /* 0x0000000000207947 */ /* 0x000fea0003800000 */
.L_x_24:
[----:B------:R-:W-:-:S04]  /*1ea0*/  LOP3.LUT R2, R3, 0x80000000, R2, 0x48, !PT ;  /* 0x8000000003027812 */ /* 0x000fc800078e4802 */
[----:B------:R-:W-:Y:S01]  /*1eb0*/  LOP3.LUT R2, R2, 0x7f800000, RZ, 0xfc, !PT ;  /* 0x7f80000002027812 */ /* 0x000fe200078efcff */
[----:B------:R-:W-:Y:S06]  /*1ec0*/  BRA `(.L_x_29) ;  /* 0x0000000000147947 */ /* 0x000fec0003800000 */
.L_x_23:
[----:B------:R-:W-:Y:S01]  /*1ed0*/  LOP3.LUT R2, R3, 0x80000000, R2, 0x48, !PT ;  /* 0x8000000003027812 */ /* 0x000fe200078e4802 */
[----:B------:R-:W-:Y:S06]  /*1ee0*/  BRA `(.L_x_29) ;  /* 0x00000000000c7947 */ /* 0x000fec0003800000 */
.L_x_22:
[----:B------:R-:W0:Y:S01]  /*1ef0*/  MUFU.RSQ R2, -QNAN ;  /* 0xffc0000000027908 */ /* 0x000e220000001400 */
[----:B------:R-:W-:Y:S05]  /*1f00*/  BRA `(.L_x_29) ;  /* 0x0000000000047947 */ /* 0x000fea0003800000 */
.L_x_21:
[----:B------:R-:W-:-:S07]  /*1f10*/  FADD.FTZ R2, R2, R3 ;  /* 0x0000000302027221 */ /* 0x000fce0000010000 */
.L_x_29:
[----:B------:R-:W-:Y:S05]  /*1f20*/  BSYNC.RECONVERGENT B1 ;  /* 0x0000000000017941 */ /* 0x000fea0003800200 */
.L_x_19:
[----:B------:R-:W-:-:S04]  /*1f30*/  HFMA2 R11, -RZ, RZ, 0, 0 ;  /* 0x00000000ff0b7431 */ /* 0x000fc800000001ff */
[----:B0-----:R-:W-:Y:S05]  /*1f40*/  RET.REL.NODEC R10 `(adam_bn) ;  /* 0xffffffe00a2c7950 */ /* 0x001fea0003c3ffff */
.L_x_30:
[----:B------:R-:W-:-:S00]  /*1f50*/  BRA `(.L_x_30) ;  /* 0xfffffffc00fc7947 */ /* 0x000fc0000383ffff */
[----:B------:R-:W-:-:S00]  /*1f60*/  NOP ;  /* 0x0000000000007918 */ /* 0x000fc00000000000 */
        /* <DEDUP_REMOVED lines=9> */
.L_x_66:


//--------------------- .text.adam                --------------------------
	.section	.text.adam,"ax",@progbits
	.align	128
        .global         adam
        .type           adam,@function
        .size           adam,(.L_x_69 - adam)
        .other          adam,@"STO_CUDA_ENTRY STV_DEFAULT"
adam:
.text.adam:
        /* <DEDUP_REMOVED lines=12> */
[----:B------:R-:W1:Y:S01]  /*00c0*/  LDCU.64 UR4, c[0x0][0x358] ;  /* 0x00006b00ff0477ac */ /* 0x000e620008000a00 */
[----:B------:R-:W2:Y:S01]  /*00d0*/  LDCU UR6, c[0x0][0x3b0] ;  /* 0x00007600ff0677ac */ /* 0x000ea20008000800 */
[----:B0-----:R-:W-:-:S05]  /*00e0*/  IMAD.WIDE R2, R6, 0x4, R2 ;  /* 0x0000000406027825 */ /* 0x001fca00078e0202 */
[----:B-1----:R2:W3:Y:S01]  /*00f0*/  LDG.E R0, desc[UR4][R2.64] ;  /* 0x0000000402007981 */ /* 0x0024e2000c1e1900 */
[----:B------:R-:W-:Y:S01]  /*0100*/  BSSY.RECONVERGENT B0, `(.L_x_31) ;  /* 0x000000f000007945 */ /* 0x000fe20003800200 */
[----:B--2---:R-:W-:-:S04]  /*0110*/  I2FP.F32.S32 R3, UR6 ;  /* 0x0000000600037c45 */ /* 0x004fc80008201400 */
[----:B------:R-:W0:Y:S02]  /*0120*/  MUFU.RCP R4, R3 ;  /* 0x0000000300047308 */ /* 0x000e240000001000 */
[----:B0-----:R-:W-:-:S04]  /*0130*/  FFMA R5, -R3, R4, 1 ;  /* 0x3f80000003057423 */ /* 0x001fc80000000104 */
[----:B------:R-:W-:Y:S01]  /*0140*/  FFMA R5, R4, R5, R4 ;  /* 0x0000000504057223 */ /* 0x000fe20000000004 */
[----:B------:R-:W-:Y:S01]  /*0150*/  IMAD.MOV.U32 R4, RZ, RZ, 0x3f800000 ;  /* 0x3f800000ff047424 */ /* 0x000fe200078e00ff */
[----:B---3--:R-:W0:Y:S02]  /*0160*/  FCHK P0, R0, R3 ;  /* 0x0000000300007302 */ /* 0x008e240000000000 */
[----:B------:R-:W-:-:S04]  /*0170*/  FFMA R8, R0, R5, RZ ;  /* 0x0000000500087223 */ /* 0x000fc800000000ff */
[----:B------:R-:W-:-:S04]  /*0180*/  FFMA R7, -R3, R8, R0 ;  /* 0x0000000803077223 */ /* 0x000fc80000000100 */
[----:B------:R-:W-:Y:S01]  /*0190*/  FFMA R5, R5, R7, R8 ;  /* 0x0000000705057223 */ /* 0x000fe20000000008 */
[----:B0-----:R-:W-:Y:S06]  /*01a0*/  @!P0 BRA `(.L_x_32) ;  /* 0x0000000000108947 */ /* 0x001fec0003800000 */
[----:B------:R-:W-:Y:S01]  /*01b0*/  IMAD.MOV.U32 R2, RZ, RZ, R0 ;  /* 0x000000ffff027224 */ /* 0x000fe200078e0000 */
[----:B------:R-:W-:-:S07]  /*01c0*/  MOV R10, 0x1e0 ;  /* 0x000001e0000a7802 */ /* 0x000fce0000000f00 */
[----:B------:R-:W-:Y:S05]  /*01d0*/  CALL.REL.NOINC `($__internal_5_$__cuda_sm3x_div_rn_noftz_f32_slowpath) ;  /* 0x0000001800007944 */ /* 0x000fea0003c00000 */
[----:B------:R-:W-:-:S07]  /*01e0*/  MOV R5, R2 ;  /* 0x0000000200057202 */ /* 0x000fce0000000f00 */
.L_x_32:
[----:B------:R-:W-:Y:S05]  /*01f0*/  BSYNC.RECONVERGENT B0 ;  /* 0x0000000000007941 */ /* 0x000fea0003800200 */
.L_x_31:
[----:B------:R-:W0:Y:S08]  /*0200*/  LDC.64 R10, c[0x0][0x390] ;  /* 0x0000e400ff0a7b82 */ /* 0x000e300000000a00 */
[----:B------:R-:W1:Y:S08]  /*0210*/  LDC.64 R8, c[0x0][0x3a0] ;  /* 0x0000e800ff087b82 */ /* 0x000e700000000a00 */
[----:B------:R-:W2:Y:S01]  /*0220*/  LDC.64 R12, c[0x0][0x398] ;  /* 0x0000e600ff0c7b82 */ /* 0x000ea20000000a00 */
[----:B0-----:R-:W-:-:S05]  /*0230*/  IMAD.WIDE R10, R6, 0x4, R10 ;  /* 0x00000004060a7825 */ /* 0x001fca00078e020a */
[----:B------:R-:W3:Y:S01]  /*0240*/  LDG.E R3, desc[UR4][R10.64] ;  /* 0x000000040a037981 */ /* 0x000ee2000c1e1900 */
[----:B-1----:R-:W-:-:S04]  /*0250*/  FADD R0, -R8, 1 ;  /* 0x3f80000008007421 */ /* 0x002fc80000000100 */
[----:B------:R-:W-:Y:S01]  /*0260*/  FMUL R0, R0, R5 ;  /* 0x0000000500007220 */ /* 0x000fe20000400000 */
[----:B--2---:R-:W-:-:S04]  /*0270*/  IMAD.WIDE R12, R6, 0x4, R12 ;  /* 0x00000004060c7825 */ /* 0x004fc800078e020c */
[----:B---3--:R-:W-:-:S05]  /*0280*/  FFMA R3, R3, R8, R0 ;  /* 0x0000000803037223 */ /* 0x008fca0000000000 */
[----:B------:R0:W-:Y:S04]  /*0290*/  STG.E desc[UR4][R10.64], R3 ;  /* 0x000000030a007986 */ /* 0x0001e8000c101904 */
[----:B------:R-:W2:Y:S01]  /*02a0*/  LDG.E R0, desc[UR4][R12.64] ;  /* 0x000000040c007981 */ /* 0x000ea2000c1e1900 */
[----:B------:R-:W-:-:S04]  /*02b0*/  FADD R2, -R9, 1 ;  /* 0x3f80000009027421 */ /* 0x000fc80000000100 */
[----:B------:R-:W-:Y:S01]  /*02c0*/  FMUL R7, R2, R5 ;  /* 0x0000000502077220 */ /* 0x000fe20000400000 */
[----:B------:R-:W-:Y:S01]  /*02d0*/  FSETP.GEU.AND P0, PT, |R8|, 1.175494350822287508e-38, PT ;  /* 0x008000000800780b */ /* 0x000fe20003f0e200 */
[----:B--2---:R-:W-:-:S04]  /*02e0*/  FMUL R0, R0, R9 ;  /* 0x0000000900007220 */ /* 0x004fc80000400000 */
[----:B------:R-:W-:Y:S01]  /*02f0*/  FFMA R0, R7, R5, R0 ;  /* 0x0000000507007223 */ /* 0x000fe20000000000 */
[----:B------:R-:W-:-:S04]  /*0300*/  FMUL R5, |R8|, 16777216 ;  /* 0x4b80000008057820 */ /* 0x000fc80000400200 */
[----:B------:R1:W-:Y:S01]  /*0310*/  STG.E desc[UR4][R12.64], R0 ;  /* 0x000000000c007986 */ /* 0x0003e2000c101904 */
[----:B------:R-:W-:-:S03]  /*0320*/  FSEL R5, R5, |R8|, !P0 ;  /* 0x4000000805057208 */ /* 0x000fc60004000000 */
[----:B------:R2:W5:Y:S02]  /*0330*/  LDG.E R2, desc[UR4][R10.64] ;  /* 0x000000040a027981 */ /* 0x000564000c1e1900 */
[----:B0-----:R-:W-:-:S05]  /*0340*/  VIADD R3, R5, 0xc0cafb0d ;  /* 0xc0cafb0d05037836 */ /* 0x001fca0000000000 */
[----:B------:R-:W-:Y:S01]  /*0350*/  LOP3.LUT R14, R3, 0xff800000, RZ, 0xc0, !PT ;  /* 0xff800000030e7812 */ /* 0x000fe200078ec0ff */
[----:B-1----:R-:W-:Y:S01]  /*0360*/  HFMA2 R13, -RZ, RZ, 0.771484375, 0.21533203125 ;  /* 0x3a2c32e4ff0d7431 */ /* 0x002fe200000001ff */
[----:B------:R-:W-:-:S03]  /*0370*/  FSEL R3, RZ, -24, P0 ;  /* 0xc1c00000ff037808 */ /* 0x000fc60000000000 */
[----:B------:R-:W-:Y:S01]  /*0380*/  IMAD.IADD R5, R5, 0x1, -R14 ;  /* 0x0000000105057824 */ /* 0x000fe200078e0a0e */
[----:B------:R-:W-:-:S03]  /*0390*/  I2FP.F32.S32 R14, R14 ;  /* 0x0000000e000e7245 */ /* 0x000fc60000201400 */
[C---:B------:R-:W-:Y:S01]  /*03a0*/  FADD R7, R5.reuse, 1 ;  /* 0x3f80000005077421 */ /* 0x040fe20000000000 */
[----:B------:R-:W-:Y:S01]  /*03b0*/  FADD R5, R5, -1 ;  /* 0xbf80000005057421 */ /* 0x000fe20000000000 */
[----:B------:R-:W-:-:S03]  /*03c0*/  FFMA R14, R14, 1.1920928955078125e-07, R3 ;  /* 0x340000000e0e7823 */ /* 0x000fc60000000003 */
[----:B------:R-:W-:Y:S01]  /*03d0*/  FADD R12, R5, R5 ;  /* 0x00000005050c7221 */ /* 0x000fe20000000000 */
[----:B------:R-:W0:Y:S03]  /*03e0*/  MUFU.RCP R7, R7 ;  /* 0x0000000700077308 */ /* 0x000e260000001000 */
[----:B0-----:R-:W-:-:S04]  /*03f0*/  FMUL R9, R7, R12 ;  /* 0x0000000c07097220 */ /* 0x001fc80000400000 */
[----:B--2---:R-:W-:Y:S01]  /*0400*/  FADD R11, R5, -R9 ;  /* 0x80000009050b7221 */ /* 0x004fe20000000000 */
        /* <DEDUP_REMOVED lines=17> */
[----:B------:R-:W-:Y:S01]  /*0520*/  IMAD.MOV.U32 R9, RZ, RZ, 0x391fcb8e ;  /* 0x391fcb8eff097424 */ /* 0x000fe200078e00ff */
[----:B0-----:R-:W-:Y:S02]  /*0530*/  I2FP.F32.S32 R5, R13 ;  /* 0x0000000d00057245 */ /* 0x001fe40000201400 */
[----:B------:R-:W-:-:S04]  /*0540*/  FADD R14, R3, R12 ;  /* 0x0000000c030e7221 */ /* 0x000fc80000000000 */
[----:B------:R-:W-:Y:S01]  /*0550*/  FMUL R10, R5, R14 ;  /* 0x0000000e050a7220 */ /* 0x000fe20000400000 */
[----:B------:R-:W-:-:S03]  /*0560*/  FADD R3, -R3, R14 ;  /* 0x0000000e03037221 */ /* 0x000fc60000000100 */
[----:B------:R-:W0:Y:S01]  /*0570*/  FRND R7, R10 ;  /* 0x0000000a00077307 */ /* 0x000e220000201000 */
[----:B------:R-:W-:Y:S01]  /*0580*/  FADD R12, R12, -R3 ;  /* 0x800000030c0c7221 */ /* 0x000fe20000000000 */
[C---:B------:R-:W-:Y:S01]  /*0590*/  FFMA R3, R5.reuse, R14, -R10 ;  /* 0x0000000e05037223 */ /* 0x040fe2000000080a */
[C---:B------:R-:W-:Y:S02]  /*05a0*/  FSETP.GT.AND P1, PT, |R10|.reuse, 152, PT ;  /* 0x431800000a00780b */ /* 0x040fe40003f24200 */
[C---:B------:R-:W-:Y:S01]  /*05b0*/  FSETP.GEU.AND P3, PT, R10.reuse, RZ, PT ;  /* 0x000000ff0a00720b */ /* 0x040fe20003f6e000 */
[----:B------:R-:W-:Y:S02]  /*05c0*/  FFMA R3, R5, R12, R3 ;  /* 0x0000000c05037223 */ /* 0x000fe40000000003 */
[----:B------:R-:W1:Y:S01]  /*05d0*/  F2I.NTZ R11, R10 ;  /* 0x0000000a000b7305 */ /* 0x000e620000203100 */
[----:B0-----:R-:W-:Y:S01]  /*05e0*/  FADD R12, R10, -R7 ;  /* 0x800000070a0c7221 */ /* 0x001fe20000000000 */
[----:B------:R-:W-:-:S03]  /*05f0*/  FSETP.GT.AND P0, PT, R7, RZ, PT ;  /* 0x000000ff0700720b */ /* 0x000fc60003f04000 */
[----:B------:R-:W-:Y:S01]  /*0600*/  FADD R12, R3, R12 ;  /* 0x0000000c030c7221 */ /* 0x000fe20000000000 */
[----:B------:R-:W-:Y:S02]  /*0610*/  SEL R14, RZ, 0x83000000, P0 ;  /* 0x83000000ff0e7807 */ /* 0x000fe40000000000 */
[----:B------:R-:W-:Y:S01]  /*0620*/  ISETP.NE.AND P0, PT, R13, RZ, PT ;  /* 0x000000ff0d00720c */ /* 0x000fe20003f05270 */
[----:B------:R-:W-:Y:S02]  /*0630*/  FFMA R3, R12, R9, 0.0013391353422775864601 ;  /* 0x3aaf85ed0c037423 */ /* 0x000fe40000000009 */
[----:B------:R-:W-:Y:S01]  /*0640*/  VIADD R16, R14, 0x7f000000 ;  /* 0x7f0000000e107836 */ /* 0x000fe20000000000 */
[----:B------:R-:W-:Y:S01]  /*0650*/  FSETP.EQ.OR P2, PT, R8, 1, !P0 ;  /* 0x3f8000000800780b */ /* 0x000fe20004742400 */
[----:B------:R-:W-:Y:S01]  /*0660*/  FFMA R3, R12, R3, 0.0096188392490148544312 ;  /* 0x3c1d98560c037423 */ /* 0x000fe20000000003 */
[----:B-1----:R-:W-:-:S03]  /*0670*/  LEA R14, R11, -R14, 0x17 ;  /* 0x8000000e0b0e7211 */ /* 0x002fc600078eb8ff */
[----:B------:R-:W-:Y:S01]  /*0680*/  FFMA R9, R12, R3, 0.055503588169813156128 ;  /* 0x3d6357bb0c097423 */ /* 0x000fe20000000003 */
[----:B------:R-:W-:-:S03]  /*0690*/  FMUL R3, R5, 0.5 ;  /* 0x3f00000005037820 */ /* 0x000fc60000400000 */
[----:B------:R-:W-:-:S03]  /*06a0*/  FFMA R9, R12, R9, 0.24022644758224487305 ;  /* 0x3e75fdec0c097423 */ /* 0x000fc60000000009 */
[----:B------:R-:W0:Y:S01]  /*06b0*/  FRND.TRUNC R3, R3 ;  /* 0x0000000300037307 */ /* 0x000e22000020d000 */
[----:B------:R-:W-:-:S04]  /*06c0*/  FFMA R9, R12, R9, 0.69314718246459960938 ;  /* 0x3f3172180c097423 */ /* 0x000fc80000000009 */
[----:B------:R-:W-:-:S04]  /*06d0*/  FFMA R9, R12, R9, 1 ;  /* 0x3f8000000c097423 */ /* 0x000fc80000000009 */
[----:B------:R-:W-:-:S04]  /*06e0*/  FMUL R9, R9, R16 ;  /* 0x0000001009097220 */ /* 0x000fc80000400000 */
[----:B------:R-:W-:Y:S01]  /*06f0*/  FMUL R9, R9, R14 ;  /* 0x0000000e09097220 */ /* 0x000fe20000400000 */
[----:B------:R-:W-:Y:S01]  /*0700*/  @P1 FSEL R9, RZ, +INF , !P3 ;  /* 0x7f800000ff091808 */ /* 0x000fe20005800000 */
[----:B0-----:R-:W-:-:S04]  /*0710*/  FADD R10, R3, R3 ;  /* 0x00000003030a7221 */ /* 0x001fc80000000000 */
        /* <DEDUP_REMOVED lines=15> */
.L_x_34:
[----:B------:R-:W-:Y:S02]  /*0810*/  FSETP.NEU.AND P1, PT, |R5|, +INF , PT ;  /* 0x7f8000000500780b */ /* 0x000fe40003f2d200 */
[----:B------:R-:W-:-:S13]  /*0820*/  FSETP.EQ.AND P2, PT, R8, -1, PT ;  /* 0xbf8000000800780b */ /* 0x000fda0003f42000 */
[----:B------:R-:W-:Y:S05]  /*0830*/  @!P1 BRA P2, `(.L_x_33) ;  /* 0x0000000000109947 */ /* 0x000fea0001000000 */
[----:B------:R-:W-:Y:S01]  /*0840*/  FSETP.GEU.AND P1, PT, R8, RZ, PT ;  /* 0x000000ff0800720b */ /* 0x000fe20003f2e000 */
[----:B------:R-:W-:-:S12]  /*0850*/  IMAD.MOV.U32 R4, RZ, RZ, R9 ;  /* 0x000000ffff047224 */ /* 0x000fd800078e0009 */
[----:B------:R-:W-:-:S04]  /*0860*/  @!P1 FSETP.NEU.AND P2, PT, |R7|, 1, PT ;  /* 0x3f8000000700980b */ /* 0x000fc80003f4d200 */
[----:B------:R-:W-:-:S09]  /*0870*/  @!P1 FSEL R4, R9, -R9, P2 ;  /* 0x8000000909049208 */ /* 0x000fd20001000000 */
.L_x_33:
[----:B------:R-:W-:Y:S01]  /*0880*/  FADD R11, -R4, 1 ;  /* 0x3f800000040b7421 */ /* 0x000fe20000000100 */
[----:B------:R-:W-:Y:S01]  /*0890*/  BSSY.RECONVERGENT B0, `(.L_x_35) ;  /* 0x000000e000007945 */ /* 0x000fe20003800200 */
[----:B------:R-:W-:Y:S02]  /*08a0*/  IMAD.MOV.U32 R8, RZ, RZ, 0x3f800000 ;  /* 0x3f800000ff087424 */ /* 0x000fe400078e00ff */
        /* <DEDUP_REMOVED lines=8> */
[----:B------:R-:W-:Y:S02]  /*0930*/  MOV R3, R11 ;  /* 0x0000000b00037202 */ /* 0x000fe40000000f00 */
[----:B------:R-:W-:-:S07]  /*0940*/  MOV R10, 0x960 ;  /* 0x00000960000a7802 */ /* 0x000fce0000000f00 */
[----:B------:R-:W-:Y:S05]  /*0950*/  CALL.REL.NOINC `($__internal_5_$__cuda_sm3x_div_rn_noftz_f32_slowpath) ;  /* 0x0000001000207944 */ /* 0x000fea0003c00000 */
[----:B------:R-:W-:-:S07]  /*0960*/  IMAD.MOV.U32 R4, RZ, RZ, R2 ;  /* 0x000000ffff047224 */ /* 0x000fce00078e0002 */
.L_x_36:
[----:B------:R-:W-:Y:S05]  /*0970*/  BSYNC.RECONVERGENT B0 ;  /* 0x0000000000007941 */ /* 0x000fea0003800200 */
.L_x_35:
[----:B------:R-:W0:Y:S01]  /*0980*/  LDC R2, c[0x0][0x3a4] ;  /* 0x0000e900ff027b82 */ /* 0x000e220000000800 */
[----:B------:R-:W-:Y:S02]  /*0990*/  IMAD.MOV.U32 R16, RZ, RZ, 0x3a2c32e4 ;  /* 0x3a2c32e4ff107424 */ /* 0x000fe400078e00ff */
[C---:B0-----:R-:W-:Y:S01]  /*09a0*/  FMUL R3, |R2|.reuse, 16777216 ;  /* 0x4b80000002037820 */ /* 0x041fe20000400200 */
[C---:B------:R-:W-:Y:S02]  /*09b0*/  FSETP.GEU.AND P1, PT, |R2|.reuse, 1.175494350822287508e-38, PT ;  /* 0x008000000200780b */ /* 0x040fe40003f2e200 */
[----:B------:R-:W-:Y:S02]  /*09c0*/  FSETP.EQ.OR P0, PT, R2, 1, !P0 ;  /* 0x3f8000000200780b */ /* 0x000fe40004702400 */
[----:B------:R-:W-:-:S05]  /*09d0*/  FSEL R3, R3, |R2|, !P1 ;  /* 0x4000000203037208 */ /* 0x000fca0004800000 */
[----:B------:R-:W-:-:S05]  /*09e0*/  VIADD R9, R3, 0xc0cafb0d ;  /* 0xc0cafb0d03097836 */ /* 0x000fca0000000000 */
[----:B------:R-:W-:-:S04]  /*09f0*/  LOP3.LUT R10, R9, 0xff800000, RZ, 0xc0, !PT ;  /* 0xff800000090a7812 */ /* 0x000fc800078ec0ff */
[-C--:B------:R-:W-:Y:S02]  /*0a00*/  IADD3 R3, PT, PT, R3, -R10.reuse, RZ ;  /* 0x8000000a03037210 */ /* 0x080fe40007ffe0ff */
        /* <DEDUP_REMOVED lines=33> */
[----:B------:R-:W-:Y:S01]  /*0c20*/  IMAD.MOV.U32 R14, RZ, RZ, 0x391fcb8e ;  /* 0x391fcb8eff0e7424 */ /* 0x000fe200078e00ff */
[----:B------:R-:W1:Y:S01]  /*0c30*/  F2I.NTZ R11, R10 ;  /* 0x0000000a000b7305 */ /* 0x000e620000203100 */
[----:B0-----:R-:W-:Y:S01]  /*0c40*/  FADD R12, R10, -R9 ;  /* 0x800000090a0c7221 */ /* 0x001fe20000000000 */
[----:B------:R-:W-:-:S03]  /*0c50*/  FSETP.GT.AND P1, PT, R9, RZ, PT ;  /* 0x000000ff0900720b */ /* 0x000fc60003f24000 */
[----:B------:R-:W-:-:S04]  /*0c60*/  FADD R3, R3, R12 ;  /* 0x0000000c03037221 */ /* 0x000fc80000000000 */
[C---:B------:R-:W-:Y:S01]  /*0c70*/  FFMA R12, R3.reuse, R14, 0.0013391353422775864601 ;  /* 0x3aaf85ed030c7423 */ /* 0x040fe2000000000e */
[----:B------:R-:W-:Y:S02]  /*0c80*/  SEL R14, RZ, 0x83000000, P1 ;  /* 0x83000000ff0e7807 */ /* 0x000fe40000800000 */
[----:B------:R-:W-:Y:S01]  /*0c90*/  FSETP.GT.AND P1, PT, |R10|, 152, PT ;  /* 0x431800000a00780b */ /* 0x000fe20003f24200 */
[----:B------:R-:W-:Y:S01]  /*0ca0*/  FFMA R12, R3, R12, 0.0096188392490148544312 ;  /* 0x3c1d9856030c7423 */ /* 0x000fe2000000000c */
[----:B------:R-:W-:Y:S01]  /*0cb0*/  IADD3 R9, PT, PT, R14, 0x7f000000, RZ ;  /* 0x7f0000000e097810 */ /* 0x000fe20007ffe0ff */
[----:B-1----:R-:W-:Y:S02]  /*0cc0*/  IMAD R14, R11, 0x800000, -R14 ;  /* 0x008000000b0e7824 */ /* 0x002fe400078e0a0e */
[----:B------:R-:W-:-:S04]  /*0cd0*/  FFMA R12, R3, R12, 0.055503588169813156128 ;  /* 0x3d6357bb030c7423 */ /* 0x000fc8000000000c */
        /* <DEDUP_REMOVED lines=21> */
.L_x_38:
[----:B------:R-:W-:Y:S02]  /*0e30*/  FSETP.NEU.AND P0, PT, |R5|, +INF , PT ;  /* 0x7f8000000500780b */ /* 0x000fe40003f0d200 */
[----:B------:R-:W-:-:S13]  /*0e40*/  FSETP.EQ.AND P1, PT, R2, -1, PT ;  /* 0xbf8000000200780b */ /* 0x000fda0003f22000 */
[----:B------:R-:W-:Y:S05]  /*0e50*/  @!P0 BRA P1, `(.L_x_37) ;  /* 0x0000000000108947 */ /* 0x000fea0000800000 */
[----:B------:R-:W-:Y:S02]  /*0e60*/  FSETP.GEU.AND P0, PT, R2, RZ, PT ;  /* 0x000000ff0200720b */ /* 0x000fe40003f0e000 */
[----:B------:R-:W-:-:S11]  /*0e70*/  MOV R8, R9 ;  /* 0x0000000900087202 */ /* 0x000fd60000000f00 */
[----:B------:R-:W-:-:S04]  /*0e80*/  @!P0 FSETP.NEU.AND P1, PT, |R7|, 1, PT ;  /* 0x3f8000000700880b */ /* 0x000fc80003f2d200 */
[----:B------:R-:W-:-:S09]  /*0e90*/  @!P0 FSEL R8, R9, -R9, P1 ;  /* 0x8000000909088208 */ /* 0x000fd20000800000 */
.L_x_37:
        /* <DEDUP_REMOVED lines=11> */
[----:B------:R-:W-:Y:S02]  /*0f50*/  MOV R3, R7 ;  /* 0x0000000700037202 */ /* 0x000fe40000000f00 */
[----:B------:R-:W-:-:S07]  /*0f60*/  MOV R10, 0xf80 ;  /* 0x00000f80000a7802 */ /* 0x000fce0000000f00 */
[----:B------:R-:W-:Y:S05]  /*0f70*/  CALL.REL.NOINC `($__internal_5_$__cuda_sm3x_div_rn_noftz_f32_slowpath) ;  /* 0x0000000800987944 */ /* 0x000fea0003c00000 */
[----:B------:R-:W-:-:S07]  /*0f80*/  IMAD.MOV.U32 R8, RZ, RZ, R2 ;  /* 0x000000ffff087224 */ /* 0x000fce00078e0002 */
.L_x_40:
[----:B------:R-:W-:Y:S05]  /*0f90*/  BSYNC.RECONVERGENT B0 ;  /* 0x0000000000007941 */ /* 0x000fea0003800200 */
.L_x_39:
[----:B------:R-:W0:Y:S01]  /*0fa0*/  LDC.64 R2, c[0x0][0x388] ;  /* 0x0000e200ff027b82 */ /* 0x000e220000000a00 */
[----:B------:R-:W1:Y:S01]  /*0fb0*/  LDCU UR6, c[0x0][0x3a8] ;  /* 0x00007500ff0677ac */ /* 0x000e620008000800 */
[----:B0-----:R-:W-:-:S05]  /*0fc0*/  IMAD.WIDE R6, R6, 0x4, R2 ;  /* 0x0000000406067825 */ /* 0x001fca00078e0202 */
[----:B------:R-:W2:Y:S01]  /*0fd0*/  LDG.E R5, desc[UR4][R6.64] ;  /* 0x0000000406057981 */ /* 0x000ea2000c1e1900 */
[----:B------:R-:W-:Y:S01]  /*0fe0*/  IADD3 R0, PT, PT, R8, -0xd000000, RZ ;  /* 0xf300000008007810 */ /* 0x000fe20007ffe0ff */
        /* <DEDUP_REMOVED lines=9> */
[----:B--2---:R-:W-:Y:S05]  /*1080*/  CALL.REL.NOINC `($__internal_4_$__cuda_sm20_sqrt_rn_f32_slowpath) ;  /* 0x0000000400f87944 */ /* 0x004fea0003c00000 */
[----:B------:R-:W-:Y:S05]  /*1090*/  BRA `(.L_x_43) ;  /* 0x0000000000107947 */ /* 0x000fea0003800000 */
.L_x_42:
[C---:B------:R-:W-:Y:S01]  /*10a0*/  FMUL.FTZ R3, R9.reuse, R8 ;  /* 0x0000000809037220 */ /* 0x040fe20000410000 */
[----:B------:R-:W-:-:S03]  /*10b0*/  FMUL.FTZ R2, R9, 0.5 ;  /* 0x3f00000009027820 */ /* 0x000fc60000410000 */
[----:B------:R-:W-:-:S04]  /*10c0*/  FFMA R0, -R3, R3, R8 ;  /* 0x0000000303007223 */ /* 0x000fc80000000108 */
[----:B------:R-:W-:-:S07]  /*10d0*/  FFMA R0, R0, R2, R3 ;  /* 0x0000000200007223 */ /* 0x000fce0000000003 */
.L_x_43:
[----:B------:R-:W-:Y:S05]  /*10e0*/  BSYNC.RECONVERGENT B0 ;  /* 0x0000000000007941 */ /* 0x000fea0003800200 */
.L_x_41:
        /* <DEDUP_REMOVED lines=20> */
[----:B--2---:R-:W-:Y:S05]  /*1230*/  CALL.REL.NOINC `($__internal_3_$__cuda_sm20_div_rn_f64_full) ;  /* 0x00000000001c7944 */ /* 0x004fea0003c00000 */
[----:B------:R-:W-:Y:S01]  /*1240*/  IMAD.MOV.U32 R2, RZ, RZ, R14 ;  /* 0x000000ffff027224 */ /* 0x000fe200078e000e */
[----:B------:R-:W-:-:S07]  /*1250*/  MOV R3, R15 ;  /* 0x0000000f00037202 */ /* 0x000fce0000000f00 */
.L_x_45:
[----:B------:R-:W-:Y:S05]  /*1260*/  BSYNC.RECONVERGENT B0 ;  /* 0x0000000000007941 */ /* 0x000fea0003800200 */
.L_x_44:
[----:B--2---:R-:W-:-:S10]  /*1270*/  DADD R4, R4, -R2 ;  /* 0x0000000004047229 */ /* 0x004fd40000000802 */
[----:B------:R-:W0:Y:S02]  /*1280*/  F2F.F32.F64 R5, R4 ;  /* 0x0000000400057310 */ /* 0x000e240000301000 */
[----:B0-----:R-:W-:Y:S01]  /*1290*/  STG.E desc[UR4][R6.64], R5 ;  /* 0x0000000506007986 */ /* 0x001fe2000c101904 */
[----:B------:R-:W-:Y:S05]  /*12a0*/  EXIT ;  /* 0x000000000000794d */ /* 0x000fea0003800000 */
        .weak           $__internal_3_$__cuda_sm20_div_rn_f64_full
        .type           $__internal_3_$__cuda_sm20_div_rn_f64_full,@function
        .size           $__internal_3_$__cuda_sm20_div_rn_f64_full,($__internal_4_$__cuda_sm20_sqrt_rn_f32_slowpath - $__internal_3_$__cuda_sm20_div_rn_f64_full)
$__internal_3_$__cuda_sm20_div_rn_f64_full:
        /* <DEDUP_REMOVED lines=67> */
.L_x_47:
        /* <DEDUP_REMOVED lines=16> */
.L_x_50:
[----:B------:R-:W-:Y:S01]  /*17e0*/  LOP3.LUT R15, R9, 0x80000, RZ, 0xfc, !PT ;  /* 0x00080000090f7812 */ /* 0x000fe200078efcff */
[----:B------:R-:W-:Y:S01]  /*17f0*/  IMAD.MOV.U32 R14, RZ, RZ, R8 ;  /* 0x000000ffff0e7224 */ /* 0x000fe200078e0008 */
[----:B------:R-:W-:Y:S06]  /*1800*/  BRA `(.L_x_48) ;  /* 0x0000000000087947 */ /* 0x000fec0003800000 */
.L_x_49:
[----:B------:R-:W-:Y:S02]  /*1810*/  LOP3.LUT R15, R11, 0x80000, RZ, 0xfc, !PT ;  /* 0x000800000b0f7812 */ /* 0x000fe400078efcff */
[----:B------:R-:W-:-:S07]  /*1820*/  MOV R14, R10 ;  /* 0x0000000a000e7202 */ /* 0x000fce0000000f00 */
.L_x_48:
[----:B------:R-:W-:Y:S05]  /*1830*/  BSYNC.RECONVERGENT B1 ;  /* 0x0000000000017941 */ /* 0x000fea0003800200 */
.L_x_46:
[----:B------:R-:W-:Y:S02]  /*1840*/  HFMA2 R3, -RZ, RZ, 0, 0 ;  /* 0x00000000ff037431 */ /* 0x000fe400000001ff */
[----:B------:R-:W-:-:S04]  /*1850*/  IMAD.MOV.U32 R2, RZ, RZ, R0 ;  /* 0x000000ffff027224 */ /* 0x000fc800078e0000 */
[----:B------:R-:W-:Y:S05]  /*1860*/  RET.REL.NODEC R2 `(adam) ;  /* 0xffffffe402e47950 */ /* 0x000fea0003c3ffff */
        .weak           $__internal_4_$__cuda_sm20_sqrt_rn_f32_slowpath
        .type           $__internal_4_$__cuda_sm20_sqrt_rn_f32_slowpath,@function
        .size           $__internal_4_$__cuda_sm20_sqrt_rn_f32_slowpath,($__internal_5_$__cuda_sm3x_div_rn_noftz_f32_slowpath - $__internal_4_$__cuda_sm20_sqrt_rn_f32_slowpath)
$__internal_4_$__cuda_sm20_sqrt_rn_f32_slowpath:
        /* <DEDUP_REMOVED lines=19> */
.L_x_51:
[----:B------:R-:W-:Y:S01]  /*19a0*/  HFMA2 R3, -RZ, RZ, 0, 0 ;  /* 0x00000000ff037431 */ /* 0x000fe200000001ff */
[----:B------:R-:W-:Y:S01]  /*19b0*/  MOV R0, R2 ;  /* 0x0000000200007202 */ /* 0x000fe20000000f00 */
[----:B------:R-:W-:-:S04]  /*19c0*/  IMAD.MOV.U32 R2, RZ, RZ, R13 ;  /* 0x000000ffff027224 */ /* 0x000fc800078e000d */
[----:B------:R-:W-:Y:S05]  /*19d0*/  RET.REL.NODEC R2 `(adam) ;  /* 0xffffffe402887950 */ /* 0x000fea0003c3ffff */
        .weak           $__internal_5_$__cuda_sm3x_div_rn_noftz_f32_slowpath
        .type           $__internal_5_$__cuda_sm3x_div_rn_noftz_f32_slowpath,@function
        .size           $__internal_5_$__cuda_sm3x_div_rn_noftz_f32_slowpath,(.L_x_69 - $__internal_5_$__cuda_sm3x_div_rn_noftz_f32_slowpath)
$__internal_5_$__cuda_sm3x_div_rn_noftz_f32_slowpath:
        /* <DEDUP_REMOVED lines=34> */
.L_x_53:
        /* <DEDUP_REMOVED lines=51> */
.L_x_60:
[----:B------:R-:W-:-:S04]  /*1f30*/  LOP3.LUT R2, R2, 0x80000000, RZ, 0xc0, !PT ;  /* 0x8000000002027812 */ /* 0x000fc800078ec0ff */
[----:B------:R-:W-:Y:S01]  /*1f40*/  LOP3.LUT R2, R2, 0x7f800000, RZ, 0xfc, !PT ;  /* 0x7f80000002027812 */ /* 0x000fe200078efcff */
[----:B------:R-:W-:Y:S06]  /*1f50*/  BRA `(.L_x_61) ;  /* 0x0000000000047947 */ /* 0x000fec0003800000 */
.L_x_59:
[----:B------:R-:W-:-:S07]  /*1f60*/  IMAD R2, R12, 0x800000, R2 ;  /* 0x008000000c027824 */ /* 0x000fce00078e0202 */
.L_x_61:
[----:B------:R-:W-:Y:S05]  /*1f70*/  BSYNC.RECONVERGENT B2 ;  /* 0x0000000000027941 */ /* 0x000fea0003800200 */
.L_x_58:
[----:B------:R-:W-:Y:S05]  /*1f80*/  BRA `(.L_x_62) ;  /* 0x0000000000207947 */ /* 0x000fea0003800000 */
.L_x_57:
[----:B------:R-:W-:-:S04]  /*1f90*/  LOP3.LUT R2, R3, 0x80000000, R2, 0x48, !PT ;  /* 0x8000000003027812 */ /* 0x000fc800078e4802 */
[----:B------:R-:W-:Y:S01]  /*1fa0*/  LOP3.LUT R2, R2, 0x7f800000, RZ, 0xfc, !PT ;  /* 0x7f80000002027812 */ /* 0x000fe200078efcff */
[----:B------:R-:W-:Y:S06]  /*1fb0*/  BRA `(.L_x_62) ;  /* 0x0000000000147947 */ /* 0x000fec0003800000 */
.L_x_56:
[----:B------:R-:W-:Y:S01]  /*1fc0*/  LOP3.LUT R2, R3, 0x80000000, R2, 0x48, !PT ;  /* 0x8000000003027812 */ /* 0x000fe200078e4802 */
[----:B------:R-:W-:Y:S06]  /*1fd0*/  BRA `(.L_x_62) ;  /* 0x00000000000c7947 */ /* 0x000fec0003800000 */
.L_x_55:
[----:B------:R-:W0:Y:S01]  /*1fe0*/  MUFU.RSQ R2, -QNAN ;  /* 0xffc0000000027908 */ /* 0x000e220000001400 */
[----:B------:R-:W-:Y:S05]  /*1ff0*/  BRA `(.L_x_62) ;  /* 0x0000000000047947 */ /* 0x000fea0003800000 */
.L_x_54:
[----:B------:R-:W-:-:S07]  /*2000*/  FADD.FTZ R2, R2, R3 ;  /* 0x0000000302027221 */ /* 0x000fce0000010000 */
.L_x_62:
[----:B------:R-:W-:Y:S05]  /*2010*/  BSYNC.RECONVERGENT B1 ;  /* 0x0000000000017941 */ /* 0x000fea0003800200 */
.L_x_52:
[----:B------:R-:W-:-:S04]  /*2020*/  HFMA2 R11, -RZ, RZ, 0, 0 ;  /* 0x00000000ff0b7431 */ /* 0x000fc800000001ff */
[----:B0-----:R-:W-:Y:S05]  /*2030*/  RET.REL.NODEC R10 `(adam) ;  /* 0xffffffdc0af07950 */ /* 0x001fea0003c3ffff */
.L_x_63:
        /* <DEDUP_REMOVED lines=12> */
.L_x_69:


//--------------------- .nv.shared.reserved.0     --------------------------
	.section	.nv.shared.reserved.0,"aw",@nobits
	.weak		__nv_reservedSMEM_offset_0_alias
	.size		__nv_reservedSMEM_offset_0_alias, 0, 64
	.other		__nv_reservedSMEM_offset_0_alias,@"STO_CUDA_RESERVED_SHARED STV_DEFAULT"
__nv_reservedSMEM_offset_0_alias:
	.zero		0
	.zero		64


//--------------------- .nv.constant0.adam_bn     --------------------------
	.section	.nv.constant0.adam_bn,"a",@progbits
	.sectionflags	@""
	.align	4
.nv.constant0.adam_bn:
	.zero		948


//--------------------- .nv.constant0.adam        --------------------------
	.section	.nv.constant0.adam,"a",@progbits
	.sectionflags	@""
	.align	4
.nv.constant0.adam:
	.zero		952


//--------------------- SYMBOLS --------------------------

	.type		.nv.reservedSmem.offset0,@object
	.size		.nv.reservedSmem.offset0,0x4
